//
// Generated by NVIDIA NVVM Compiler
//
// Compiler Build ID: CL-36424714
// Cuda compilation tools, release 13.0, V13.0.88
// Based on NVVM 20.0.0
//

.version 9.0
.target sm_100
.address_size 64

	// .globl	_Z18convolution_kerneliiiPdiiiS_S_iiiiS_

.visible .entry _Z18convolution_kerneliiiPdiiiS_S_iiiiS_(
	.param .u32 _Z18convolution_kerneliiiPdiiiS_S_iiiiS__param_0,
	.param .u32 _Z18convolution_kerneliiiPdiiiS_S_iiiiS__param_1,
	.param .u32 _Z18convolution_kerneliiiPdiiiS_S_iiiiS__param_2,
	.param .u64 .ptr .align 1 _Z18convolution_kerneliiiPdiiiS_S_iiiiS__param_3,
	.param .u32 _Z18convolution_kerneliiiPdiiiS_S_iiiiS__param_4,
	.param .u32 _Z18convolution_kerneliiiPdiiiS_S_iiiiS__param_5,
	.param .u32 _Z18convolution_kerneliiiPdiiiS_S_iiiiS__param_6,
	.param .u64 .ptr .align 1 _Z18convolution_kerneliiiPdiiiS_S_iiiiS__param_7,
	.param .u64 .ptr .align 1 _Z18convolution_kerneliiiPdiiiS_S_iiiiS__param_8,
	.param .u32 _Z18convolution_kerneliiiPdiiiS_S_iiiiS__param_9,
	.param .u32 _Z18convolution_kerneliiiPdiiiS_S_iiiiS__param_10,
	.param .u32 _Z18convolution_kerneliiiPdiiiS_S_iiiiS__param_11,
	.param .u32 _Z18convolution_kerneliiiPdiiiS_S_iiiiS__param_12,
	.param .u64 .ptr .align 1 _Z18convolution_kerneliiiPdiiiS_S_iiiiS__param_13
)
{
	.reg .pred 	%p<18>;
	.reg .b32 	%r<90>;
	.reg .b64 	%rd<35>;
	.reg .b64 	%fd<77>;

	ld.param.u32 	%r41, [_Z18convolution_kerneliiiPdiiiS_S_iiiiS__param_1];
	ld.param.u64 	%rd7, [_Z18convolution_kerneliiiPdiiiS_S_iiiiS__param_3];
	ld.param.u32 	%r42, [_Z18convolution_kerneliiiPdiiiS_S_iiiiS__param_4];
	ld.param.u32 	%r43, [_Z18convolution_kerneliiiPdiiiS_S_iiiiS__param_5];
	ld.param.u32 	%r44, [_Z18convolution_kerneliiiPdiiiS_S_iiiiS__param_6];
	ld.param.u64 	%rd8, [_Z18convolution_kerneliiiPdiiiS_S_iiiiS__param_7];
	ld.param.u32 	%r45, [_Z18convolution_kerneliiiPdiiiS_S_iiiiS__param_10];
	ld.param.u32 	%r46, [_Z18convolution_kerneliiiPdiiiS_S_iiiiS__param_11];
	ld.param.u32 	%r47, [_Z18convolution_kerneliiiPdiiiS_S_iiiiS__param_12];
	ld.param.u64 	%rd9, [_Z18convolution_kerneliiiPdiiiS_S_iiiiS__param_13];
	cvta.to.global.u64 	%rd1, %rd8;
	cvta.to.global.u64 	%rd2, %rd7;
	cvta.to.global.u64 	%rd3, %rd9;
	mov.u32 	%r48, %ntid.y;
	mov.u32 	%r49, %ctaid.y;
	mov.u32 	%r50, %tid.y;
	mad.lo.s32 	%r1, %r48, %r49, %r50;
	mov.u32 	%r51, %ntid.x;
	mov.u32 	%r52, %ctaid.x;
	mov.u32 	%r53, %tid.x;
	mad.lo.s32 	%r2, %r51, %r52, %r53;
	mov.u32 	%r54, %ntid.z;
	mov.u32 	%r55, %ctaid.z;
	mov.u32 	%r56, %tid.z;
	mad.lo.s32 	%r3, %r54, %r55, %r56;
	setp.ge.s32 	%p1, %r1, %r45;
	setp.ge.s32 	%p2, %r2, %r46;
	or.pred  	%p3, %p1, %p2;
	setp.ge.s32 	%p4, %r3, %r47;
	or.pred  	%p5, %p3, %p4;
	mov.f64 	%fd75, 0d0000000000000000;
	@%p5 bra 	$L__BB0_21;
	setp.lt.s32 	%p6, %r44, 1;
	@%p6 bra 	$L__BB0_18;
	mul.lo.s32 	%r57, %r42, %r3;
	mul.lo.s32 	%r58, %r57, %r43;
	mul.lo.s32 	%r4, %r58, %r44;
	min.s32 	%r59, %r42, %r43;
	setp.lt.s32 	%p7, %r59, 1;
	@%p7 bra 	$L__BB0_18;
	mul.lo.s32 	%r5, %r43, %r42;
	and.b32  	%r6, %r43, 7;
	and.b32  	%r7, %r43, 3;
	and.b32  	%r8, %r43, 2147483640;
	and.b32  	%r9, %r43, 1;
	neg.s32 	%r10, %r8;
	add.s64 	%rd4, %rd1, 32;
	add.s64 	%rd5, %rd2, 32;
	mov.f64 	%fd75, 0d0000000000000000;
	mov.b32 	%r76, 0;
	mov.u32 	%r77, %r76;
$L__BB0_4:
	ld.param.u32 	%r75, [_Z18convolution_kerneliiiPdiiiS_S_iiiiS__param_0];
	mad.lo.s32 	%r13, %r76, %r75, %r1;
	mov.b32 	%r78, 0;
	mov.u32 	%r79, %r77;
$L__BB0_5:
	setp.lt.u32 	%p8, %r43, 8;
	add.s32 	%r63, %r13, %r78;
	mad.lo.s32 	%r16, %r63, %r41, %r2;
	mov.b32 	%r86, 0;
	mov.u32 	%r85, %r79;
	@%p8 bra 	$L__BB0_8;
	add.s32 	%r81, %r4, %r79;
	mov.u32 	%r80, %r16;
	mov.u32 	%r82, %r10;
	mov.u32 	%r85, %r79;
$L__BB0_7:
	.pragma "nounroll";
	mul.wide.s32 	%rd10, %r81, 8;
	add.s64 	%rd11, %rd4, %rd10;
	mul.wide.s32 	%rd12, %r80, 8;
	add.s64 	%rd13, %rd5, %rd12;
	ld.global.f64 	%fd21, [%rd13+-32];
	ld.global.f64 	%fd22, [%rd11+-32];
	fma.rn.f64 	%fd23, %fd21, %fd22, %fd75;
	ld.global.f64 	%fd24, [%rd13+-24];
	ld.global.f64 	%fd25, [%rd11+-24];
	fma.rn.f64 	%fd26, %fd24, %fd25, %fd23;
	ld.global.f64 	%fd27, [%rd13+-16];
	ld.global.f64 	%fd28, [%rd11+-16];
	fma.rn.f64 	%fd29, %fd27, %fd28, %fd26;
	ld.global.f64 	%fd30, [%rd13+-8];
	ld.global.f64 	%fd31, [%rd11+-8];
	fma.rn.f64 	%fd32, %fd30, %fd31, %fd29;
	ld.global.f64 	%fd33, [%rd13];
	ld.global.f64 	%fd34, [%rd11];
	fma.rn.f64 	%fd35, %fd33, %fd34, %fd32;
	ld.global.f64 	%fd36, [%rd13+8];
	ld.global.f64 	%fd37, [%rd11+8];
	fma.rn.f64 	%fd38, %fd36, %fd37, %fd35;
	ld.global.f64 	%fd39, [%rd13+16];
	ld.global.f64 	%fd40, [%rd11+16];
	fma.rn.f64 	%fd41, %fd39, %fd40, %fd38;
	ld.global.f64 	%fd42, [%rd13+24];
	ld.global.f64 	%fd43, [%rd11+24];
	fma.rn.f64 	%fd75, %fd42, %fd43, %fd41;
	add.s32 	%r85, %r85, 8;
	add.s32 	%r82, %r82, 8;
	add.s32 	%r81, %r81, 8;
	add.s32 	%r80, %r80, 8;
	setp.eq.s32 	%p9, %r82, 0;
	mov.u32 	%r86, %r8;
	@%p9 bra 	$L__BB0_8;
	bra.uni 	$L__BB0_7;
$L__BB0_8:
	setp.eq.s32 	%p10, %r6, 0;
	@%p10 bra 	$L__BB0_16;
	add.s32 	%r64, %r6, -1;
	setp.lt.u32 	%p11, %r64, 3;
	@%p11 bra 	$L__BB0_11;
	add.s32 	%r65, %r16, %r86;
	mul.wide.s32 	%rd14, %r65, 8;
	add.s64 	%rd15, %rd2, %rd14;
	ld.global.f64 	%fd45, [%rd15];
	add.s32 	%r66, %r85, %r4;
	mul.wide.s32 	%rd16, %r66, 8;
	add.s64 	%rd17, %rd1, %rd16;
	ld.global.f64 	%fd46, [%rd17];
	fma.rn.f64 	%fd47, %fd45, %fd46, %fd75;
	ld.global.f64 	%fd48, [%rd15+8];
	ld.global.f64 	%fd49, [%rd17+8];
	fma.rn.f64 	%fd50, %fd48, %fd49, %fd47;
	ld.global.f64 	%fd51, [%rd15+16];
	ld.global.f64 	%fd52, [%rd17+16];
	fma.rn.f64 	%fd53, %fd51, %fd52, %fd50;
	ld.global.f64 	%fd54, [%rd15+24];
	ld.global.f64 	%fd55, [%rd17+24];
	fma.rn.f64 	%fd75, %fd54, %fd55, %fd53;
	add.s32 	%r85, %r85, 4;
	add.s32 	%r86, %r86, 4;
$L__BB0_11:
	setp.eq.s32 	%p12, %r7, 0;
	@%p12 bra 	$L__BB0_16;
	setp.eq.s32 	%p13, %r7, 1;
	@%p13 bra 	$L__BB0_14;
	add.s32 	%r67, %r16, %r86;
	mul.wide.s32 	%rd18, %r67, 8;
	add.s64 	%rd19, %rd2, %rd18;
	ld.global.f64 	%fd57, [%rd19];
	add.s32 	%r68, %r85, %r4;
	mul.wide.s32 	%rd20, %r68, 8;
	add.s64 	%rd21, %rd1, %rd20;
	ld.global.f64 	%fd58, [%rd21];
	fma.rn.f64 	%fd59, %fd57, %fd58, %fd75;
	ld.global.f64 	%fd60, [%rd19+8];
	ld.global.f64 	%fd61, [%rd21+8];
	fma.rn.f64 	%fd75, %fd60, %fd61, %fd59;
	add.s32 	%r85, %r85, 2;
	add.s32 	%r86, %r86, 2;
$L__BB0_14:
	setp.eq.s32 	%p14, %r9, 0;
	@%p14 bra 	$L__BB0_16;
	add.s32 	%r69, %r16, %r86;
	mul.wide.s32 	%rd22, %r69, 8;
	add.s64 	%rd23, %rd2, %rd22;
	ld.global.f64 	%fd62, [%rd23];
	add.s32 	%r70, %r85, %r4;
	mul.wide.s32 	%rd24, %r70, 8;
	add.s64 	%rd25, %rd1, %rd24;
	ld.global.f64 	%fd63, [%rd25];
	fma.rn.f64 	%fd75, %fd62, %fd63, %fd75;
$L__BB0_16:
	add.s32 	%r78, %r78, 1;
	setp.ne.s32 	%p15, %r78, %r42;
	add.s32 	%r79, %r43, %r79;
	@%p15 bra 	$L__BB0_5;
	add.s32 	%r76, %r76, 1;
	setp.ne.s32 	%p16, %r76, %r44;
	add.s32 	%r77, %r5, %r77;
	@%p16 bra 	$L__BB0_4;
$L__BB0_18:
	ld.param.u64 	%rd34, [_Z18convolution_kerneliiiPdiiiS_S_iiiiS__param_8];
	cvta.to.global.u64 	%rd26, %rd34;
	mul.wide.u32 	%rd27, %r3, 8;
	add.s64 	%rd28, %rd26, %rd27;
	ld.global.f64 	%fd64, [%rd28];
	add.f64 	%fd16, %fd75, %fd64;
	setp.geu.f64 	%p17, %fd16, 0d0000000000000000;
	@%p17 bra 	$L__BB0_20;
	mad.lo.s32 	%r73, %r45, %r3, %r1;
	mad.lo.s32 	%r74, %r73, %r46, %r2;
	mul.wide.s32 	%rd31, %r74, 8;
	add.s64 	%rd32, %rd3, %rd31;
	mov.b64 	%rd33, 0;
	st.global.u64 	[%rd32], %rd33;
	bra.uni 	$L__BB0_21;
$L__BB0_20:
	mad.lo.s32 	%r71, %r45, %r3, %r1;
	mad.lo.s32 	%r72, %r71, %r46, %r2;
	mul.wide.s32 	%rd29, %r72, 8;
	add.s64 	%rd30, %rd3, %rd29;
	st.global.f64 	[%rd30], %fd16;
$L__BB0_21:
	ret;

}
	// .globl	_Z14maxpool_kerneliiiPdiiiiiS_
.visible .entry _Z14maxpool_kerneliiiPdiiiiiS_(
	.param .u32 _Z14maxpool_kerneliiiPdiiiiiS__param_0,
	.param .u32 _Z14maxpool_kerneliiiPdiiiiiS__param_1,
	.param .u32 _Z14maxpool_kerneliiiPdiiiiiS__param_2,
	.param .u64 .ptr .align 1 _Z14maxpool_kerneliiiPdiiiiiS__param_3,
	.param .u32 _Z14maxpool_kerneliiiPdiiiiiS__param_4,
	.param .u32 _Z14maxpool_kerneliiiPdiiiiiS__param_5,
	.param .u32 _Z14maxpool_kerneliiiPdiiiiiS__param_6,
	.param .u32 _Z14maxpool_kerneliiiPdiiiiiS__param_7,
	.param .u32 _Z14maxpool_kerneliiiPdiiiiiS__param_8,
	.param .u64 .ptr .align 1 _Z14maxpool_kerneliiiPdiiiiiS__param_9
)
{
	.reg .pred 	%p<48>;
	.reg .b32 	%r<57>;
	.reg .b64 	%rd<18>;
	.reg .b64 	%fd<85>;

	ld.param.u32 	%r22, [_Z14maxpool_kerneliiiPdiiiiiS__param_0];
	ld.param.u32 	%r23, [_Z14maxpool_kerneliiiPdiiiiiS__param_1];
	ld.param.u64 	%rd5, [_Z14maxpool_kerneliiiPdiiiiiS__param_3];
	ld.param.u32 	%r24, [_Z14maxpool_kerneliiiPdiiiiiS__param_4];
	ld.param.u32 	%r25, [_Z14maxpool_kerneliiiPdiiiiiS__param_5];
	ld.param.u32 	%r26, [_Z14maxpool_kerneliiiPdiiiiiS__param_6];
	ld.param.u32 	%r27, [_Z14maxpool_kerneliiiPdiiiiiS__param_7];
	ld.param.u32 	%r28, [_Z14maxpool_kerneliiiPdiiiiiS__param_8];
	ld.param.u64 	%rd4, [_Z14maxpool_kerneliiiPdiiiiiS__param_9];
	cvta.to.global.u64 	%rd1, %rd5;
	mov.u32 	%r29, %ntid.y;
	mov.u32 	%r30, %ctaid.y;
	mov.u32 	%r31, %tid.y;
	mad.lo.s32 	%r1, %r29, %r30, %r31;
	mov.u32 	%r32, %ntid.x;
	mov.u32 	%r33, %ctaid.x;
	mov.u32 	%r34, %tid.x;
	mad.lo.s32 	%r2, %r32, %r33, %r34;
	mov.u32 	%r35, %ntid.z;
	mov.u32 	%r36, %ctaid.z;
	mov.u32 	%r37, %tid.z;
	mad.lo.s32 	%r3, %r35, %r36, %r37;
	setp.ge.s32 	%p1, %r1, %r26;
	setp.ge.s32 	%p2, %r2, %r27;
	or.pred  	%p3, %p1, %p2;
	setp.ge.s32 	%p4, %r3, %r28;
	or.pred  	%p5, %p3, %p4;
	@%p5 bra 	$L__BB1_18;
	mul.lo.s32 	%r38, %r22, %r3;
	mul.lo.s32 	%r39, %r25, %r2;
	mad.lo.s32 	%r40, %r24, %r1, %r38;
	mad.lo.s32 	%r4, %r40, %r23, %r39;
	mul.wide.s32 	%rd6, %r4, 8;
	add.s64 	%rd7, %rd1, %rd6;
	ld.global.f64 	%fd83, [%rd7];
	min.s32 	%r41, %r24, %r25;
	setp.lt.s32 	%p6, %r41, 1;
	@%p6 bra 	$L__BB1_17;
	and.b32  	%r5, %r25, 15;
	and.b32  	%r6, %r25, 7;
	and.b32  	%r7, %r25, 2147483632;
	and.b32  	%r8, %r25, 3;
	neg.s32 	%r9, %r7;
	add.s64 	%rd2, %rd1, 64;
	mov.b32 	%r51, 0;
$L__BB1_3:
	setp.lt.u32 	%p7, %r25, 16;
	mad.lo.s32 	%r11, %r51, %r23, %r4;
	mov.b32 	%r55, 0;
	mov.u32 	%r52, %r11;
	mov.u32 	%r53, %r9;
	@%p7 bra 	$L__BB1_5;
$L__BB1_4:
	.pragma "nounroll";
	mul.wide.s32 	%rd8, %r52, 8;
	add.s64 	%rd9, %rd2, %rd8;
	ld.global.f64 	%fd19, [%rd9+-64];
	setp.gt.f64 	%p8, %fd19, %fd83;
	selp.f64 	%fd20, %fd19, %fd83, %p8;
	ld.global.f64 	%fd21, [%rd9+-56];
	setp.gt.f64 	%p9, %fd21, %fd20;
	selp.f64 	%fd22, %fd21, %fd20, %p9;
	ld.global.f64 	%fd23, [%rd9+-48];
	setp.gt.f64 	%p10, %fd23, %fd22;
	selp.f64 	%fd24, %fd23, %fd22, %p10;
	ld.global.f64 	%fd25, [%rd9+-40];
	setp.gt.f64 	%p11, %fd25, %fd24;
	selp.f64 	%fd26, %fd25, %fd24, %p11;
	ld.global.f64 	%fd27, [%rd9+-32];
	setp.gt.f64 	%p12, %fd27, %fd26;
	selp.f64 	%fd28, %fd27, %fd26, %p12;
	ld.global.f64 	%fd29, [%rd9+-24];
	setp.gt.f64 	%p13, %fd29, %fd28;
	selp.f64 	%fd30, %fd29, %fd28, %p13;
	ld.global.f64 	%fd31, [%rd9+-16];
	setp.gt.f64 	%p14, %fd31, %fd30;
	selp.f64 	%fd32, %fd31, %fd30, %p14;
	ld.global.f64 	%fd33, [%rd9+-8];
	setp.gt.f64 	%p15, %fd33, %fd32;
	selp.f64 	%fd34, %fd33, %fd32, %p15;
	ld.global.f64 	%fd35, [%rd9];
	setp.gt.f64 	%p16, %fd35, %fd34;
	selp.f64 	%fd36, %fd35, %fd34, %p16;
	ld.global.f64 	%fd37, [%rd9+8];
	setp.gt.f64 	%p17, %fd37, %fd36;
	selp.f64 	%fd38, %fd37, %fd36, %p17;
	ld.global.f64 	%fd39, [%rd9+16];
	setp.gt.f64 	%p18, %fd39, %fd38;
	selp.f64 	%fd40, %fd39, %fd38, %p18;
	ld.global.f64 	%fd41, [%rd9+24];
	setp.gt.f64 	%p19, %fd41, %fd40;
	selp.f64 	%fd42, %fd41, %fd40, %p19;
	ld.global.f64 	%fd43, [%rd9+32];
	setp.gt.f64 	%p20, %fd43, %fd42;
	selp.f64 	%fd44, %fd43, %fd42, %p20;
	ld.global.f64 	%fd45, [%rd9+40];
	setp.gt.f64 	%p21, %fd45, %fd44;
	selp.f64 	%fd46, %fd45, %fd44, %p21;
	ld.global.f64 	%fd47, [%rd9+48];
	setp.gt.f64 	%p22, %fd47, %fd46;
	selp.f64 	%fd48, %fd47, %fd46, %p22;
	ld.global.f64 	%fd49, [%rd9+56];
	setp.gt.f64 	%p23, %fd49, %fd48;
	selp.f64 	%fd83, %fd49, %fd48, %p23;
	add.s32 	%r53, %r53, 16;
	add.s32 	%r52, %r52, 16;
	setp.eq.s32 	%p24, %r53, 0;
	mov.u32 	%r55, %r7;
	@%p24 bra 	$L__BB1_5;
	bra.uni 	$L__BB1_4;
$L__BB1_5:
	setp.eq.s32 	%p25, %r5, 0;
	@%p25 bra 	$L__BB1_16;
	add.s32 	%r44, %r5, -1;
	setp.lt.u32 	%p26, %r44, 7;
	@%p26 bra 	$L__BB1_8;
	add.s32 	%r45, %r11, %r55;
	mul.wide.s32 	%rd10, %r45, 8;
	add.s64 	%rd11, %rd1, %rd10;
	ld.global.f64 	%fd51, [%rd11];
	setp.gt.f64 	%p27, %fd51, %fd83;
	selp.f64 	%fd52, %fd51, %fd83, %p27;
	ld.global.f64 	%fd53, [%rd11+8];
	setp.gt.f64 	%p28, %fd53, %fd52;
	selp.f64 	%fd54, %fd53, %fd52, %p28;
	ld.global.f64 	%fd55, [%rd11+16];
	setp.gt.f64 	%p29, %fd55, %fd54;
	selp.f64 	%fd56, %fd55, %fd54, %p29;
	ld.global.f64 	%fd57, [%rd11+24];
	setp.gt.f64 	%p30, %fd57, %fd56;
	selp.f64 	%fd58, %fd57, %fd56, %p30;
	ld.global.f64 	%fd59, [%rd11+32];
	setp.gt.f64 	%p31, %fd59, %fd58;
	selp.f64 	%fd60, %fd59, %fd58, %p31;
	ld.global.f64 	%fd61, [%rd11+40];
	setp.gt.f64 	%p32, %fd61, %fd60;
	selp.f64 	%fd62, %fd61, %fd60, %p32;
	ld.global.f64 	%fd63, [%rd11+48];
	setp.gt.f64 	%p33, %fd63, %fd62;
	selp.f64 	%fd64, %fd63, %fd62, %p33;
	ld.global.f64 	%fd65, [%rd11+56];
	setp.gt.f64 	%p34, %fd65, %fd64;
	selp.f64 	%fd83, %fd65, %fd64, %p34;
	add.s32 	%r55, %r55, 8;
$L__BB1_8:
	setp.eq.s32 	%p35, %r6, 0;
	@%p35 bra 	$L__BB1_16;
	add.s32 	%r46, %r6, -1;
	setp.lt.u32 	%p36, %r46, 3;
	@%p36 bra 	$L__BB1_11;
	add.s32 	%r47, %r11, %r55;
	mul.wide.s32 	%rd12, %r47, 8;
	add.s64 	%rd13, %rd1, %rd12;
	ld.global.f64 	%fd67, [%rd13];
	setp.gt.f64 	%p37, %fd67, %fd83;
	selp.f64 	%fd68, %fd67, %fd83, %p37;
	ld.global.f64 	%fd69, [%rd13+8];
	setp.gt.f64 	%p38, %fd69, %fd68;
	selp.f64 	%fd70, %fd69, %fd68, %p38;
	ld.global.f64 	%fd71, [%rd13+16];
	setp.gt.f64 	%p39, %fd71, %fd70;
	selp.f64 	%fd72, %fd71, %fd70, %p39;
	ld.global.f64 	%fd73, [%rd13+24];
	setp.gt.f64 	%p40, %fd73, %fd72;
	selp.f64 	%fd83, %fd73, %fd72, %p40;
	add.s32 	%r55, %r55, 4;
$L__BB1_11:
	setp.eq.s32 	%p41, %r8, 0;
	@%p41 bra 	$L__BB1_16;
	setp.eq.s32 	%p42, %r8, 1;
	add.s32 	%r48, %r11, %r55;
	mul.wide.s32 	%rd14, %r48, 8;
	add.s64 	%rd3, %rd1, %rd14;
	ld.global.f64 	%fd74, [%rd3];
	setp.gt.f64 	%p43, %fd74, %fd83;
	selp.f64 	%fd83, %fd74, %fd83, %p43;
	@%p42 bra 	$L__BB1_16;
	setp.eq.s32 	%p44, %r8, 2;
	ld.global.f64 	%fd75, [%rd3+8];
	setp.gt.f64 	%p45, %fd75, %fd83;
	selp.f64 	%fd83, %fd75, %fd83, %p45;
	@%p44 bra 	$L__BB1_16;
	ld.global.f64 	%fd15, [%rd3+16];
	setp.leu.f64 	%p46, %fd15, %fd83;
	@%p46 bra 	$L__BB1_16;
	mov.f64 	%fd83, %fd15;
$L__BB1_16:
	add.s32 	%r51, %r51, 1;
	setp.ne.s32 	%p47, %r51, %r24;
	@%p47 bra 	$L__BB1_3;
$L__BB1_17:
	mad.lo.s32 	%r49, %r26, %r3, %r1;
	mad.lo.s32 	%r50, %r49, %r27, %r2;
	cvta.to.global.u64 	%rd15, %rd4;
	mul.wide.s32 	%rd16, %r50, 8;
	add.s64 	%rd17, %rd15, %rd16;
	st.global.f64 	[%rd17], %fd83;
$L__BB1_18:
	ret;

}
	// .globl	_Z12dense_kerneliiPdS_S_S_i
.visible .entry _Z12dense_kerneliiPdS_S_S_i(
	.param .u32 _Z12dense_kerneliiPdS_S_S_i_param_0,
	.param .u32 _Z12dense_kerneliiPdS_S_S_i_param_1,
	.param .u64 .ptr .align 1 _Z12dense_kerneliiPdS_S_S_i_param_2,
	.param .u64 .ptr .align 1 _Z12dense_kerneliiPdS_S_S_i_param_3,
	.param .u64 .ptr .align 1 _Z12dense_kerneliiPdS_S_S_i_param_4,
	.param .u64 .ptr .align 1 _Z12dense_kerneliiPdS_S_S_i_param_5,
	.param .u32 _Z12dense_kerneliiPdS_S_S_i_param_6
)
{
	.reg .pred 	%p<13>;
	.reg .b32 	%r<39>;
	.reg .b64 	%rd<34>;
	.reg .b64 	%fd<116>;

	ld.param.u32 	%r23, [_Z12dense_kerneliiPdS_S_S_i_param_0];
	ld.param.u32 	%r24, [_Z12dense_kerneliiPdS_S_S_i_param_1];
	ld.param.u64 	%rd12, [_Z12dense_kerneliiPdS_S_S_i_param_2];
	ld.param.u64 	%rd13, [_Z12dense_kerneliiPdS_S_S_i_param_3];
	ld.param.u64 	%rd10, [_Z12dense_kerneliiPdS_S_S_i_param_4];
	ld.param.u64 	%rd11, [_Z12dense_kerneliiPdS_S_S_i_param_5];
	ld.param.u32 	%r25, [_Z12dense_kerneliiPdS_S_S_i_param_6];
	cvta.to.global.u64 	%rd1, %rd13;
	cvta.to.global.u64 	%rd2, %rd12;
	mov.u32 	%r26, %ntid.x;
	mov.u32 	%r27, %ctaid.x;
	mov.u32 	%r28, %tid.x;
	mad.lo.s32 	%r1, %r26, %r27, %r28;
	setp.ge.s32 	%p1, %r1, %r24;
	@%p1 bra 	$L__BB2_15;
	setp.lt.s32 	%p2, %r23, 1;
	mov.f64 	%fd115, 0d0000000000000000;
	@%p2 bra 	$L__BB2_14;
	mul.lo.s32 	%r2, %r1, %r23;
	and.b32  	%r3, %r23, 15;
	setp.lt.u32 	%p3, %r23, 16;
	mov.f64 	%fd115, 0d0000000000000000;
	mov.b32 	%r35, 0;
	@%p3 bra 	$L__BB2_5;
	and.b32  	%r35, %r23, 2147483632;
	neg.s32 	%r33, %r35;
	add.s64 	%rd32, %rd2, 64;
	add.s64 	%rd4, %rd1, 64;
	mov.f64 	%fd115, 0d0000000000000000;
	mov.u32 	%r32, %r2;
$L__BB2_4:
	.pragma "nounroll";
	mul.wide.s32 	%rd14, %r32, 8;
	add.s64 	%rd15, %rd4, %rd14;
	ld.global.f64 	%fd18, [%rd32+-64];
	ld.global.f64 	%fd19, [%rd15+-64];
	fma.rn.f64 	%fd20, %fd18, %fd19, %fd115;
	ld.global.f64 	%fd21, [%rd32+-56];
	ld.global.f64 	%fd22, [%rd15+-56];
	fma.rn.f64 	%fd23, %fd21, %fd22, %fd20;
	ld.global.f64 	%fd24, [%rd32+-48];
	ld.global.f64 	%fd25, [%rd15+-48];
	fma.rn.f64 	%fd26, %fd24, %fd25, %fd23;
	ld.global.f64 	%fd27, [%rd32+-40];
	ld.global.f64 	%fd28, [%rd15+-40];
	fma.rn.f64 	%fd29, %fd27, %fd28, %fd26;
	ld.global.f64 	%fd30, [%rd32+-32];
	ld.global.f64 	%fd31, [%rd15+-32];
	fma.rn.f64 	%fd32, %fd30, %fd31, %fd29;
	ld.global.f64 	%fd33, [%rd32+-24];
	ld.global.f64 	%fd34, [%rd15+-24];
	fma.rn.f64 	%fd35, %fd33, %fd34, %fd32;
	ld.global.f64 	%fd36, [%rd32+-16];
	ld.global.f64 	%fd37, [%rd15+-16];
	fma.rn.f64 	%fd38, %fd36, %fd37, %fd35;
	ld.global.f64 	%fd39, [%rd32+-8];
	ld.global.f64 	%fd40, [%rd15+-8];
	fma.rn.f64 	%fd41, %fd39, %fd40, %fd38;
	ld.global.f64 	%fd42, [%rd32];
	ld.global.f64 	%fd43, [%rd15];
	fma.rn.f64 	%fd44, %fd42, %fd43, %fd41;
	ld.global.f64 	%fd45, [%rd32+8];
	ld.global.f64 	%fd46, [%rd15+8];
	fma.rn.f64 	%fd47, %fd45, %fd46, %fd44;
	ld.global.f64 	%fd48, [%rd32+16];
	ld.global.f64 	%fd49, [%rd15+16];
	fma.rn.f64 	%fd50, %fd48, %fd49, %fd47;
	ld.global.f64 	%fd51, [%rd32+24];
	ld.global.f64 	%fd52, [%rd15+24];
	fma.rn.f64 	%fd53, %fd51, %fd52, %fd50;
	ld.global.f64 	%fd54, [%rd32+32];
	ld.global.f64 	%fd55, [%rd15+32];
	fma.rn.f64 	%fd56, %fd54, %fd55, %fd53;
	ld.global.f64 	%fd57, [%rd32+40];
	ld.global.f64 	%fd58, [%rd15+40];
	fma.rn.f64 	%fd59, %fd57, %fd58, %fd56;
	ld.global.f64 	%fd60, [%rd32+48];
	ld.global.f64 	%fd61, [%rd15+48];
	fma.rn.f64 	%fd62, %fd60, %fd61, %fd59;
	ld.global.f64 	%fd63, [%rd32+56];
	ld.global.f64 	%fd64, [%rd15+56];
	fma.rn.f64 	%fd115, %fd63, %fd64, %fd62;
	add.s32 	%r33, %r33, 16;
	add.s64 	%rd32, %rd32, 128;
	add.s32 	%r32, %r32, 16;
	setp.ne.s32 	%p4, %r33, 0;
	@%p4 bra 	$L__BB2_4;
$L__BB2_5:
	setp.eq.s32 	%p5, %r3, 0;
	@%p5 bra 	$L__BB2_14;
	and.b32  	%r11, %r23, 7;
	setp.lt.u32 	%p6, %r3, 8;
	@%p6 bra 	$L__BB2_8;
	mul.wide.u32 	%rd16, %r35, 8;
	add.s64 	%rd17, %rd2, %rd16;
	ld.global.f64 	%fd66, [%rd17];
	add.s32 	%r30, %r35, %r2;
	mul.wide.s32 	%rd18, %r30, 8;
	add.s64 	%rd19, %rd1, %rd18;
	ld.global.f64 	%fd67, [%rd19];
	fma.rn.f64 	%fd68, %fd66, %fd67, %fd115;
	ld.global.f64 	%fd69, [%rd17+8];
	ld.global.f64 	%fd70, [%rd19+8];
	fma.rn.f64 	%fd71, %fd69, %fd70, %fd68;
	ld.global.f64 	%fd72, [%rd17+16];
	ld.global.f64 	%fd73, [%rd19+16];
	fma.rn.f64 	%fd74, %fd72, %fd73, %fd71;
	ld.global.f64 	%fd75, [%rd17+24];
	ld.global.f64 	%fd76, [%rd19+24];
	fma.rn.f64 	%fd77, %fd75, %fd76, %fd74;
	ld.global.f64 	%fd78, [%rd17+32];
	ld.global.f64 	%fd79, [%rd19+32];
	fma.rn.f64 	%fd80, %fd78, %fd79, %fd77;
	ld.global.f64 	%fd81, [%rd17+40];
	ld.global.f64 	%fd82, [%rd19+40];
	fma.rn.f64 	%fd83, %fd81, %fd82, %fd80;
	ld.global.f64 	%fd84, [%rd17+48];
	ld.global.f64 	%fd85, [%rd19+48];
	fma.rn.f64 	%fd86, %fd84, %fd85, %fd83;
	ld.global.f64 	%fd87, [%rd17+56];
	ld.global.f64 	%fd88, [%rd19+56];
	fma.rn.f64 	%fd115, %fd87, %fd88, %fd86;
	add.s32 	%r35, %r35, 8;
$L__BB2_8:
	setp.eq.s32 	%p7, %r11, 0;
	@%p7 bra 	$L__BB2_14;
	and.b32  	%r14, %r23, 3;
	setp.lt.u32 	%p8, %r11, 4;
	@%p8 bra 	$L__BB2_11;
	mul.wide.u32 	%rd20, %r35, 8;
	add.s64 	%rd21, %rd2, %rd20;
	ld.global.f64 	%fd90, [%rd21];
	add.s32 	%r31, %r35, %r2;
	mul.wide.s32 	%rd22, %r31, 8;
	add.s64 	%rd23, %rd1, %rd22;
	ld.global.f64 	%fd91, [%rd23];
	fma.rn.f64 	%fd92, %fd90, %fd91, %fd115;
	ld.global.f64 	%fd93, [%rd21+8];
	ld.global.f64 	%fd94, [%rd23+8];
	fma.rn.f64 	%fd95, %fd93, %fd94, %fd92;
	ld.global.f64 	%fd96, [%rd21+16];
	ld.global.f64 	%fd97, [%rd23+16];
	fma.rn.f64 	%fd98, %fd96, %fd97, %fd95;
	ld.global.f64 	%fd99, [%rd21+24];
	ld.global.f64 	%fd100, [%rd23+24];
	fma.rn.f64 	%fd115, %fd99, %fd100, %fd98;
	add.s32 	%r35, %r35, 4;
$L__BB2_11:
	setp.eq.s32 	%p9, %r14, 0;
	@%p9 bra 	$L__BB2_14;
	add.s32 	%r38, %r35, %r2;
	mul.wide.u32 	%rd24, %r35, 8;
	add.s64 	%rd33, %rd2, %rd24;
	neg.s32 	%r37, %r14;
$L__BB2_13:
	.pragma "nounroll";
	mul.wide.s32 	%rd25, %r38, 8;
	add.s64 	%rd26, %rd1, %rd25;
	ld.global.f64 	%fd101, [%rd33];
	ld.global.f64 	%fd102, [%rd26];
	fma.rn.f64 	%fd115, %fd101, %fd102, %fd115;
	add.s32 	%r38, %r38, 1;
	add.s64 	%rd33, %rd33, 8;
	add.s32 	%r37, %r37, 1;
	setp.ne.s32 	%p10, %r37, 0;
	@%p10 bra 	$L__BB2_13;
$L__BB2_14:
	cvta.to.global.u64 	%rd27, %rd10;
	mul.wide.s32 	%rd28, %r1, 8;
	add.s64 	%rd29, %rd27, %rd28;
	ld.global.f64 	%fd103, [%rd29];
	add.f64 	%fd104, %fd115, %fd103;
	setp.eq.s32 	%p11, %r24, %r25;
	setp.lt.f64 	%p12, %fd104, 0d0000000000000000;
	selp.f64 	%fd105, 0d0000000000000000, %fd104, %p12;
	selp.f64 	%fd106, %fd104, %fd105, %p11;
	cvta.to.global.u64 	%rd30, %rd11;
	add.s64 	%rd31, %rd30, %rd28;
	st.global.f64 	[%rd31], %fd106;
$L__BB2_15:
	ret;

}


// ===== COMPILED SASS (sm_100) =====

	.target	sm_100

	.elftype	@"ET_EXEC"


//--------------------- .note.nv.tkinfo           --------------------------
	.section	.note.nv.tkinfo,"",@"SHT_NOTE"
	.sectionflags	@"SHF_NOTE_NV_TKINFO"
	.tkinfo
        /*0018*/ 	.word	0x00000002
        /*0030*/ 	.string	""
        /*0030*/ 	.string	"ptxas"
        /*0030*/ 	.string	"Cuda compilation tools, release 13.0, V13.0.88"
        /*0030*/ 	.string	"Build cuda_13.0.r13.0/compiler.36424714_0"
        /*0030*/ 	.string	"-arch sm_100 -m 64 "



//--------------------- .note.nv.cuinfo           --------------------------
	.section	.note.nv.cuinfo,"",@"SHT_NOTE"
	.sectionflags	@"SHF_NOTE_NV_CUINFO"
        /*0018*/ 	.short	0x0002
        /*001a*/ 	.short	0x0064
        /*001c*/ 	.short	0x0082
	.zero		2


//--------------------- .nv.info                  --------------------------
	.section	.nv.info,"",@"SHT_CUDA_INFO"
	.align	4


	//----- nvinfo : EIATTR_REGCOUNT
	.align		4
        /*0000*/ 	.byte	0x04, 0x2f
        /*0002*/ 	.short	(.L_1 - .L_0)
	.align		4
.L_0:
        /*0004*/ 	.word	index@(_Z18convolution_kerneliiiPdiiiS_S_iiiiS_)
        /*0008*/ 	.word	0x00000020


	//----- nvinfo : EIATTR_FRAME_SIZE
	.align		4
.L_1:
        /*000c*/ 	.byte	0x04, 0x11
        /*000e*/ 	.short	(.L_3 - .L_2)
	.align		4
.L_2:
        /*0010*/ 	.word	index@(_Z18convolution_kerneliiiPdiiiS_S_iiiiS_)
        /*0014*/ 	.word	0x00000000


	//----- nvinfo : EIATTR_REGCOUNT
	.align		4
.L_3:
        /*0018*/ 	.byte	0x04, 0x2f
        /*001a*/ 	.short	(.L_5 - .L_4)
	.align		4
.L_4:
        /*001c*/ 	.word	index@(_Z14maxpool_kerneliiiPdiiiiiS_)
        /*0020*/ 	.word	0x0000001f


	//----- nvinfo : EIATTR_FRAME_SIZE
	.align		4
.L_5:
        /*0024*/ 	.byte	0x04, 0x11
        /*0026*/ 	.short	(.L_7 - .L_6)
	.align		4
.L_6:
        /*0028*/ 	.word	index@(_Z14maxpool_kerneliiiPdiiiiiS_)
        /*002c*/ 	.word	0x00000000


	//----- nvinfo : EIATTR_REGCOUNT
	.align		4
.L_7:
        /*0030*/ 	.byte	0x04, 0x2f
        /*0032*/ 	.short	(.L_9 - .L_8)
	.align		4
.L_8:
        /*0034*/ 	.word	index@(_Z12dense_kerneliiPdS_S_S_i)
        /*0038*/ 	.word	0x00000020


	//----- nvinfo : EIATTR_FRAME_SIZE
	.align		4
.L_9:
        /*003c*/ 	.byte	0x04, 0x11
        /*003e*/ 	.short	(.L_11 - .L_10)
	.align		4
.L_10:
        /*0040*/ 	.word	index@(_Z12dense_kerneliiPdS_S_S_i)
        /*0044*/ 	.word	0x00000000


	//----- nvinfo : EIATTR_MIN_STACK_SIZE
	.align		4
.L_11:
        /*0048*/ 	.byte	0x04, 0x12
        /*004a*/ 	.short	(.L_13 - .L_12)
	.align		4
.L_12:
        /*004c*/ 	.word	index@(_Z12dense_kerneliiPdS_S_S_i)
        /*0050*/ 	.word	0x00000000


	//----- nvinfo : EIATTR_MIN_STACK_SIZE
	.align		4
.L_13:
        /*0054*/ 	.byte	0x04, 0x12
        /*0056*/ 	.short	(.L_15 - .L_14)
	.align		4
.L_14:
        /*0058*/ 	.word	index@(_Z14maxpool_kerneliiiPdiiiiiS_)
        /*005c*/ 	.word	0x00000000


	//----- nvinfo : EIATTR_MIN_STACK_SIZE
	.align		4
.L_15:
        /*0060*/ 	.byte	0x04, 0x12
        /*0062*/ 	.short	(.L_17 - .L_16)
	.align		4
.L_16:
        /*0064*/ 	.word	index@(_Z18convolution_kerneliiiPdiiiS_S_iiiiS_)
        /*0068*/ 	.word	0x00000000
.L_17:


//--------------------- .nv.compat                --------------------------
	.section	.nv.compat,"",@"SHT_CUDA_COMPAT_INFO"
	.align	4
        /*0000*/ 	.byte	0x02, 0x09, 0x00, 0x00, 0x02, 0x02, 0x01, 0x00, 0x02, 0x05, 0x05, 0x00, 0x03, 0x07, 0x01, 0x01
        /*0010*/ 	.byte	0x02, 0x03, 0x00, 0x00, 0x02, 0x06, 0x01, 0x00, 0x04, 0x0b, 0x08, 0x00, 0x01, 0x00, 0x00, 0x00
        /*0020*/ 	.byte	0x00, 0x00, 0x00, 0x00


//--------------------- .nv.info._Z12dense_kerneliiPdS_S_S_i --------------------------
	.section	.nv.info._Z12dense_kerneliiPdS_S_S_i,"",@"SHT_CUDA_INFO"
	.sectionflags	@""
	.align	4


	//----- nvinfo : EIATTR_CUDA_API_VERSION
	.align		4
        /*0000*/ 	.byte	0x04, 0x37
        /*0002*/ 	.short	(.L_19 - .L_18)
.L_18:
        /*0004*/ 	.word	0x00000082


	//----- nvinfo : EIATTR_KPARAM_INFO
	.align		4
.L_19:
        /*0008*/ 	.byte	0x04, 0x17
        /*000a*/ 	.short	(.L_21 - .L_20)
.L_20:
        /*000c*/ 	.word	0x00000000
        /*0010*/ 	.short	0x0006
        /*0012*/ 	.short	0x0028
        /*0014*/ 	.byte	0x00, 0xf0, 0x11, 0x00


	//----- nvinfo : EIATTR_KPARAM_INFO
	.align		4
.L_21:
        /*0018*/ 	.byte	0x04, 0x17
        /*001a*/ 	.short	(.L_23 - .L_22)
.L_22:
        /*001c*/ 	.word	0x00000000
        /*0020*/ 	.short	0x0005
        /*0022*/ 	.short	0x0020
        /*0024*/ 	.byte	0x00, 0xf5, 0x21, 0x00


	//----- nvinfo : EIATTR_KPARAM_INFO
	.align		4
.L_23:
        /*0028*/ 	.byte	0x04, 0x17
        /*002a*/ 	.short	(.L_25 - .L_24)
.L_24:
        /*002c*/ 	.word	0x00000000
        /*0030*/ 	.short	0x0004
        /*0032*/ 	.short	0x0018
        /*0034*/ 	.byte	0x00, 0xf5, 0x21, 0x00


	//----- nvinfo : EIATTR_KPARAM_INFO
	.align		4
.L_25:
        /*0038*/ 	.byte	0x04, 0x17
        /*003a*/ 	.short	(.L_27 - .L_26)
.L_26:
        /*003c*/ 	.word	0x00000000
        /*0040*/ 	.short	0x0003
        /*0042*/ 	.short	0x0010
        /*0044*/ 	.byte	0x00, 0xf5, 0x21, 0x00


	//----- nvinfo : EIATTR_KPARAM_INFO
	.align		4
.L_27:
        /*0048*/ 	.byte	0x04, 0x17
        /*004a*/ 	.short	(.L_29 - .L_28)
.L_28:
        /*004c*/ 	.word	0x00000000
        /*0050*/ 	.short	0x0002
        /*0052*/ 	.short	0x0008
        /*0054*/ 	.byte	0x00, 0xf5, 0x21, 0x00


	//----- nvinfo : EIATTR_KPARAM_INFO
	.align		4
.L_29:
        /*0058*/ 	.byte	0x04, 0x17
        /*005a*/ 	.short	(.L_31 - .L_30)
.L_30:
        /*005c*/ 	.word	0x00000000
        /*0060*/ 	.short	0x0001
        /*0062*/ 	.short	0x0004
        /*0064*/ 	.byte	0x00, 0xf0, 0x11, 0x00


	//----- nvinfo : EIATTR_KPARAM_INFO
	.align		4
.L_31:
        /*0068*/ 	.byte	0x04, 0x17
        /*006a*/ 	.short	(.L_33 - .L_32)
.L_32:
        /*006c*/ 	.word	0x00000000
        /*0070*/ 	.short	0x0000
        /*0072*/ 	.short	0x0000
        /*0074*/ 	.byte	0x00, 0xf0, 0x11, 0x00


	//----- nvinfo : EIATTR_SPARSE_MMA_MASK
	.align		4
.L_33:
        /*0078*/ 	.byte	0x03, 0x50
        /*007a*/ 	.short	0x0000


	//----- nvinfo : EIATTR_MAXREG_COUNT
	.align		4
        /*007c*/ 	.byte	0x03, 0x1b
        /*007e*/ 	.short	0x00ff


	//----- nvinfo : EIATTR_MERCURY_ISA_VERSION
	.align		4
        /*0080*/ 	.byte	0x03, 0x5f
        /*0082*/ 	.short	0x0101


	//----- nvinfo : EIATTR_VRC_CTA_INIT_COUNT
	.align		4
        /*0084*/ 	.byte	0x02, 0x4a
	.zero		1
	.zero		1


	//----- nvinfo : EIATTR_EXIT_INSTR_OFFSETS
	.align		4
        /*0088*/ 	.byte	0x04, 0x1c
        /*008a*/ 	.short	(.L_35 - .L_34)


	//   ....[0]....
.L_34:
        /*008c*/ 	.word	0x00000070


	//   ....[1]....
        /*0090*/ 	.word	0x00000b80


	//----- nvinfo : EIATTR_CBANK_PARAM_SIZE
	.align		4
.L_35:
        /*0094*/ 	.byte	0x03, 0x19
        /*0096*/ 	.short	0x002c


	//----- nvinfo : EIATTR_PARAM_CBANK
	.align		4
        /*0098*/ 	.byte	0x04, 0x0a
        /*009a*/ 	.short	(.L_37 - .L_36)
	.align		4
.L_36:
        /*009c*/ 	.word	index@(.nv.constant0._Z12dense_kerneliiPdS_S_S_i)
        /*00a0*/ 	.short	0x0380
        /*00a2*/ 	.short	0x002c


	//----- nvinfo : EIATTR_SW_WAR
	.align		4
.L_37:
        /*00a4*/ 	.byte	0x04, 0x36
        /*00a6*/ 	.short	(.L_39 - .L_38)
.L_38:
        /*00a8*/ 	.word	0x00000008
.L_39:


//--------------------- .nv.info._Z14maxpool_kerneliiiPdiiiiiS_ --------------------------
	.section	.nv.info._Z14maxpool_kerneliiiPdiiiiiS_,"",@"SHT_CUDA_INFO"
	.sectionflags	@""
	.align	4


	//----- nvinfo : EIATTR_CUDA_API_VERSION
	.align		4
        /*0000*/ 	.byte	0x04, 0x37
        /*0002*/ 	.short	(.L_41 - .L_40)
.L_40:
        /*0004*/ 	.word	0x00000082


	//----- nvinfo : EIATTR_KPARAM_INFO
	.align		4
.L_41:
        /*0008*/ 	.byte	0x04, 0x17
        /*000a*/ 	.short	(.L_43 - .L_42)
.L_42:
        /*000c*/ 	.word	0x00000000
        /*0010*/ 	.short	0x0009
        /*0012*/ 	.short	0x0030
        /*0014*/ 	.byte	0x00, 0xf5, 0x21, 0x00


	//----- nvinfo : EIATTR_KPARAM_INFO
	.align		4
.L_43:
        /*0018*/ 	.byte	0x04, 0x17
        /*001a*/ 	.short	(.L_45 - .L_44)
.L_44:
        /*001c*/ 	.word	0x00000000
        /*0020*/ 	.short	0x0008
        /*0022*/ 	.short	0x0028
        /*0024*/ 	.byte	0x00, 0xf0, 0x11, 0x00


	//----- nvinfo : EIATTR_KPARAM_INFO
	.align		4
.L_45:
        /*0028*/ 	.byte	0x04, 0x17
        /*002a*/ 	.short	(.L_47 - .L_46)
.L_46:
        /*002c*/ 	.word	0x00000000
        /*0030*/ 	.short	0x0007
        /*0032*/ 	.short	0x0024
        /*0034*/ 	.byte	0x00, 0xf0, 0x11, 0x00


	//----- nvinfo : EIATTR_KPARAM_INFO
	.align		4
.L_47:
        /*0038*/ 	.byte	0x04, 0x17
        /*003a*/ 	.short	(.L_49 - .L_48)
.L_48:
        /*003c*/ 	.word	0x00000000
        /*0040*/ 	.short	0x0006
        /*0042*/ 	.short	0x0020
        /*0044*/ 	.byte	0x00, 0xf0, 0x11, 0x00


	//----- nvinfo : EIATTR_KPARAM_INFO
	.align		4
.L_49:
        /*0048*/ 	.byte	0x04, 0x17
        /*004a*/ 	.short	(.L_51 - .L_50)
.L_50:
        /*004c*/ 	.word	0x00000000
        /*0050*/ 	.short	0x0005
        /*0052*/ 	.short	0x001c
        /*0054*/ 	.byte	0x00, 0xf0, 0x11, 0x00


	//----- nvinfo : EIATTR_KPARAM_INFO
	.align		4
.L_51:
        /*0058*/ 	.byte	0x04, 0x17
        /*005a*/ 	.short	(.L_53 - .L_52)
.L_52:
        /*005c*/ 	.word	0x00000000
        /*0060*/ 	.short	0x0004
        /*0062*/ 	.short	0x0018
        /*0064*/ 	.byte	0x00, 0xf0, 0x11, 0x00


	//----- nvinfo : EIATTR_KPARAM_INFO
	.align		4
.L_53:
        /*0068*/ 	.byte	0x04, 0x17
        /*006a*/ 	.short	(.L_55 - .L_54)
.L_54:
        /*006c*/ 	.word	0x00000000
        /*0070*/ 	.short	0x0003
        /*0072*/ 	.short	0x0010
        /*0074*/ 	.byte	0x00, 0xf5, 0x21, 0x00


	//----- nvinfo : EIATTR_KPARAM_INFO
	.align		4
.L_55:
        /*0078*/ 	.byte	0x04, 0x17
        /*007a*/ 	.short	(.L_57 - .L_56)
.L_56:
        /*007c*/ 	.word	0x00000000
        /*0080*/ 	.short	0x0002
        /*0082*/ 	.short	0x0008
        /*0084*/ 	.byte	0x00, 0xf0, 0x11, 0x00


	//----- nvinfo : EIATTR_KPARAM_INFO
	.align		4
.L_57:
        /*0088*/ 	.byte	0x04, 0x17
        /*008a*/ 	.short	(.L_59 - .L_58)
.L_58:
        /*008c*/ 	.word	0x00000000
        /*0090*/ 	.short	0x0001
        /*0092*/ 	.short	0x0004
        /*0094*/ 	.byte	0x00, 0xf0, 0x11, 0x00


	//----- nvinfo : EIATTR_KPARAM_INFO
	.align		4
.L_59:
        /*0098*/ 	.byte	0x04, 0x17
        /*009a*/ 	.short	(.L_61 - .L_60)
.L_60:
        /*009c*/ 	.word	0x00000000
        /*00a0*/ 	.short	0x0000
        /*00a2*/ 	.short	0x0000
        /*00a4*/ 	.byte	0x00, 0xf0, 0x11, 0x00


	//----- nvinfo : EIATTR_SPARSE_MMA_MASK
	.align		4
.L_61:
        /*00a8*/ 	.byte	0x03, 0x50
        /*00aa*/ 	.short	0x0000


	//----- nvinfo : EIATTR_MAXREG_COUNT
	.align		4
        /*00ac*/ 	.byte	0x03, 0x1b
        /*00ae*/ 	.short	0x00ff


	//----- nvinfo : EIATTR_MERCURY_ISA_VERSION
	.align		4
        /*00b0*/ 	.byte	0x03, 0x5f
        /*00b2*/ 	.short	0x0101


	//----- nvinfo : EIATTR_VRC_CTA_INIT_COUNT
	.align		4
        /*00b4*/ 	.byte	0x02, 0x4a
	.zero		1
	.zero		1


	//----- nvinfo : EIATTR_EXIT_INSTR_OFFSETS
	.align		4
        /*00b8*/ 	.byte	0x04, 0x1c
        /*00ba*/ 	.short	(.L_63 - .L_62)


	//   ....[0]....
.L_62:
        /*00bc*/ 	.word	0x00000120


	//   ....[1]....
        /*00c0*/ 	.word	0x00000da0


	//----- nvinfo : EIATTR_CBANK_PARAM_SIZE
	.align		4
.L_63:
        /*00c4*/ 	.byte	0x03, 0x19
        /*00c6*/ 	.short	0x0038


	//----- nvinfo : EIATTR_PARAM_CBANK
	.align		4
        /*00c8*/ 	.byte	0x04, 0x0a
        /*00ca*/ 	.short	(.L_65 - .L_64)
	.align		4
.L_64:
        /*00cc*/ 	.word	index@(.nv.constant0._Z14maxpool_kerneliiiPdiiiiiS_)
        /*00d0*/ 	.short	0x0380
        /*00d2*/ 	.short	0x0038


	//----- nvinfo : EIATTR_SW_WAR
	.align		4
.L_65:
        /*00d4*/ 	.byte	0x04, 0x36
        /*00d6*/ 	.short	(.L_67 - .L_66)
.L_66:
        /*00d8*/ 	.word	0x00000008
.L_67:


//--------------------- .nv.info._Z18convolution_kerneliiiPdiiiS_S_iiiiS_ --------------------------
	.section	.nv.info._Z18convolution_kerneliiiPdiiiS_S_iiiiS_,"",@"SHT_CUDA_INFO"
	.sectionflags	@""
	.align	4


	//----- nvinfo : EIATTR_CUDA_API_VERSION
	.align		4
        /*0000*/ 	.byte	0x04, 0x37
        /*0002*/ 	.short	(.L_69 - .L_68)
.L_68:
        /*0004*/ 	.word	0x00000082


	//----- nvinfo : EIATTR_KPARAM_INFO
	.align		4
.L_69:
        /*0008*/ 	.byte	0x04, 0x17
        /*000a*/ 	.short	(.L_71 - .L_70)
.L_70:
        /*000c*/ 	.word	0x00000000
        /*0010*/ 	.short	0x000d
        /*0012*/ 	.short	0x0048
        /*0014*/ 	.byte	0x00, 0xf5, 0x21, 0x00


	//----- nvinfo : EIATTR_KPARAM_INFO
	.align		4
.L_71:
        /*0018*/ 	.byte	0x04, 0x17
        /*001a*/ 	.short	(.L_73 - .L_72)
.L_72:
        /*001c*/ 	.word	0x00000000
        /*0020*/ 	.short	0x000c
        /*0022*/ 	.short	0x0044
        /*0024*/ 	.byte	0x00, 0xf0, 0x11, 0x00


	//----- nvinfo : EIATTR_KPARAM_INFO
	.align		4
.L_73:
        /*0028*/ 	.byte	0x04, 0x17
        /*002a*/ 	.short	(.L_75 - .L_74)
.L_74:
        /*002c*/ 	.word	0x00000000
        /*0030*/ 	.short	0x000b
        /*0032*/ 	.short	0x0040
        /*0034*/ 	.byte	0x00, 0xf0, 0x11, 0x00


	//----- nvinfo : EIATTR_KPARAM_INFO
	.align		4
.L_75:
        /*0038*/ 	.byte	0x04, 0x17
        /*003a*/ 	.short	(.L_77 - .L_76)
.L_76:
        /*003c*/ 	.word	0x00000000
        /*0040*/ 	.short	0x000a
        /*0042*/ 	.short	0x003c
        /*0044*/ 	.byte	0x00, 0xf0, 0x11, 0x00


	//----- nvinfo : EIATTR_KPARAM_INFO
	.align		4
.L_77:
        /*0048*/ 	.byte	0x04, 0x17
        /*004a*/ 	.short	(.L_79 - .L_78)
.L_78:
        /*004c*/ 	.word	0x00000000
        /*0050*/ 	.short	0x0009
        /*0052*/ 	.short	0x0038
        /*0054*/ 	.byte	0x00, 0xf0, 0x11, 0x00


	//----- nvinfo : EIATTR_KPARAM_INFO
	.align		4
.L_79:
        /*0058*/ 	.byte	0x04, 0x17
        /*005a*/ 	.short	(.L_81 - .L_80)
.L_80:
        /*005c*/ 	.word	0x00000000
        /*0060*/ 	.short	0x0008
        /*0062*/ 	.short	0x0030
        /*0064*/ 	.byte	0x00, 0xf5, 0x21, 0x00


	//----- nvinfo : EIATTR_KPARAM_INFO
	.align		4
.L_81:
        /*0068*/ 	.byte	0x04, 0x17
        /*006a*/ 	.short	(.L_83 - .L_82)
.L_82:
        /*006c*/ 	.word	0x00000000
        /*0070*/ 	.short	0x0007
        /*0072*/ 	.short	0x0028
        /*0074*/ 	.byte	0x00, 0xf5, 0x21, 0x00


	//----- nvinfo : EIATTR_KPARAM_INFO
	.align		4
.L_83:
        /*0078*/ 	.byte	0x04, 0x17
        /*007a*/ 	.short	(.L_85 - .L_84)
.L_84:
        /*007c*/ 	.word	0x00000000
        /*0080*/ 	.short	0x0006
        /*0082*/ 	.short	0x0020
        /*0084*/ 	.byte	0x00, 0xf0, 0x11, 0x00


	//----- nvinfo : EIATTR_KPARAM_INFO
	.align		4
.L_85:
        /*0088*/ 	.byte	0x04, 0x17
        /*008a*/ 	.short	(.L_87 - .L_86)
.L_86:
        /*008c*/ 	.word	0x00000000
        /*0090*/ 	.short	0x0005
        /*0092*/ 	.short	0x001c
        /*0094*/ 	.byte	0x00, 0xf0, 0x11, 0x00


	//----- nvinfo : EIATTR_KPARAM_INFO
	.align		4
.L_87:
        /*0098*/ 	.byte	0x04, 0x17
        /*009a*/ 	.short	(.L_89 - .L_88)
.L_88:
        /*009c*/ 	.word	0x00000000
        /*00a0*/ 	.short	0x0004
        /*00a2*/ 	.short	0x0018
        /*00a4*/ 	.byte	0x00, 0xf0, 0x11, 0x00


	//----- nvinfo : EIATTR_KPARAM_INFO
	.align		4
.L_89:
        /*00a8*/ 	.byte	0x04, 0x17
        /*00aa*/ 	.short	(.L_91 - .L_90)
.L_90:
        /*00ac*/ 	.word	0x00000000
        /*00b0*/ 	.short	0x0003
        /*00b2*/ 	.short	0x0010
        /*00b4*/ 	.byte	0x00, 0xf5, 0x21, 0x00


	//----- nvinfo : EIATTR_KPARAM_INFO
	.align		4
.L_91:
        /*00b8*/ 	.byte	0x04, 0x17
        /*00ba*/ 	.short	(.L_93 - .L_92)
.L_92:
        /*00bc*/ 	.word	0x00000000
        /*00c0*/ 	.short	0x0002
        /*00c2*/ 	.short	0x0008
        /*00c4*/ 	.byte	0x00, 0xf0, 0x11, 0x00


	//----- nvinfo : EIATTR_KPARAM_INFO
	.align		4
.L_93:
        /*00c8*/ 	.byte	0x04, 0x17
        /*00ca*/ 	.short	(.L_95 - .L_94)
.L_94:
        /*00cc*/ 	.word	0x00000000
        /*00d0*/ 	.short	0x0001
        /*00d2*/ 	.short	0x0004
        /*00d4*/ 	.byte	0x00, 0xf0, 0x11, 0x00


	//----- nvinfo : EIATTR_KPARAM_INFO
	.align		4
.L_95:
        /*00d8*/ 	.byte	0x04, 0x17
        /*00da*/ 	.short	(.L_97 - .L_96)
.L_96:
        /*00dc*/ 	.word	0x00000000
        /*00e0*/ 	.short	0x0000
        /*00e2*/ 	.short	0x0000
        /*00e4*/ 	.byte	0x00, 0xf0, 0x11, 0x00


	//----- nvinfo : EIATTR_SPARSE_MMA_MASK
	.align		4
.L_97:
        /*00e8*/ 	.byte	0x03, 0x50
        /*00ea*/ 	.short	0x0000


	//----- nvinfo : EIATTR_MAXREG_COUNT
	.align		4
        /*00ec*/ 	.byte	0x03, 0x1b
        /*00ee*/ 	.short	0x00ff


	//----- nvinfo : EIATTR_MERCURY_ISA_VERSION
	.align		4
        /*00f0*/ 	.byte	0x03, 0x5f
        /*00f2*/ 	.short	0x0101


	//----- nvinfo : EIATTR_VRC_CTA_INIT_COUNT
	.align		4
        /*00f4*/ 	.byte	0x02, 0x4a
	.zero		1
	.zero		1


	//----- nvinfo : EIATTR_EXIT_INSTR_OFFSETS
	.align		4
        /*00f8*/ 	.byte	0x04, 0x1c
        /*00fa*/ 	.short	(.L_99 - .L_98)


	//   ....[0]....
.L_98:
        /*00fc*/ 	.word	0x00000120


	//   ....[1]....
        /*0100*/ 	.word	0x00000b00


	//   ....[2]....
        /*0104*/ 	.word	0x00000b80


	//----- nvinfo : EIATTR_CBANK_PARAM_SIZE
	.align		4
.L_99:
        /*0108*/ 	.byte	0x03, 0x19
        /*010a*/ 	.short	0x0050


	//----- nvinfo : EIATTR_PARAM_CBANK
	.align		4
        /*010c*/ 	.byte	0x04, 0x0a
        /*010e*/ 	.short	(.L_101 - .L_100)
	.align		4
.L_100:
        /*0110*/ 	.word	index@(.nv.constant0._Z18convolution_kerneliiiPdiiiS_S_iiiiS_)
        /*0114*/ 	.short	0x0380
        /*0116*/ 	.short	0x0050


	//----- nvinfo : EIATTR_SW_WAR
	.align		4
.L_101:
        /*0118*/ 	.byte	0x04, 0x36
        /*011a*/ 	.short	(.L_103 - .L_102)
.L_102:
        /*011c*/ 	.word	0x00000008
.L_103:


//--------------------- .nv.callgraph             --------------------------
	.section	.nv.callgraph,"",@"SHT_CUDA_CALLGRAPH"
	.align	4
	.sectionentsize	8
	.align		4
        /*0000*/ 	.word	0x00000000
	.align		4
        /*0004*/ 	.word	0xffffffff
	.align		4
        /*0008*/ 	.word	0x00000000
	.align		4
        /*000c*/ 	.word	0xfffffffe
	.align		4
        /*0010*/ 	.word	0x00000000
	.align		4
        /*0014*/ 	.word	0xfffffffd
	.align		4
        /*0018*/ 	.word	0x00000000
	.align		4
        /*001c*/ 	.word	0xfffffffc


//--------------------- .text._Z12dense_kerneliiPdS_S_S_i --------------------------
	.section	.text._Z12dense_kerneliiPdS_S_S_i,"ax",@progbits
	.align	128
        .global         _Z12dense_kerneliiPdS_S_S_i
        .type           _Z12dense_kerneliiPdS_S_S_i,@function
        .size           _Z12dense_kerneliiPdS_S_S_i,(.L_x_23 - _Z12dense_kerneliiPdS_S_S_i)
        .other          _Z12dense_kerneliiPdS_S_S_i,@"STO_CUDA_ENTRY STV_DEFAULT"
_Z12dense_kerneliiPdS_S_S_i:
.text._Z12dense_kerneliiPdS_S_S_i:
[----:B------:R-:W-:Y:S01]  /*0000*/  LDC R1, c[0x0][0x37c] ;  /* 0x0000df00ff017b82 */ /* 0x000fe20000000800 */
[----:B------:R-:W0:Y:S01]  /*0010*/  S2R R0, SR_CTAID.X ;  /* 0x0000000000007919 */ /* 0x000e220000002500 */
[----:B------:R-:W0:Y:S01]  /*0020*/  LDCU UR4, c[0x0][0x360] ;  /* 0x00006c00ff0477ac */ /* 0x000e220008000800 */
[----:B------:R-:W0:Y:S01]  /*0030*/  S2R R3, SR_TID.X ;  /* 0x0000000000037919 */ /* 0x000e220000002100 */
[----:B------:R-:W1:Y:S01]  /*0040*/  LDCU UR14, c[0x0][0x384] ;  /* 0x00007080ff0e77ac */ /* 0x000e620008000800 */
[----:B0-----:R-:W-:-:S05]  /*0050*/  IMAD R0, R0, UR4, R3 ;  /* 0x0000000400007c24 */ /* 0x001fca000f8e0203 */
[----:B-1----:R-:W-:-:S13]  /*0060*/  ISETP.GE.AND P0, PT, R0, UR14, PT ;  /* 0x0000000e00007c0c */ /* 0x002fda000bf06270 */
[----:B------:R-:W-:Y:S05]  /*0070*/  @P0 EXIT ;  /* 0x000000000000094d */ /* 0x000fea0003800000 */
[----:B------:R-:W0:Y:S01]  /*0080*/  LDCU UR8, c[0x0][0x380] ;  /* 0x00007000ff0877ac */ /* 0x000e220008000800 */
[----:B------:R-:W-:Y:S01]  /*0090*/  CS2R R24, SRZ ;  /* 0x0000000000187805 */ /* 0x000fe2000001ff00 */
[----:B------:R-:W1:Y:S01]  /*00a0*/  LDCU.64 UR12, c[0x0][0x358] ;  /* 0x00006b00ff0c77ac */ /* 0x000e620008000a00 */
[----:B0-----:R-:W-:-:S09]  /*00b0*/  UISETP.GE.AND UP0, UPT, UR8, 0x1, UPT ;  /* 0x000000010800788c */ /* 0x001fd2000bf06270 */
[----:B-1----:R-:W-:Y:S05]  /*00c0*/  BRA.U !UP0, `(.L_x_0) ;  /* 0x0000000908747547 */ /* 0x002fea000b800000 */
[----:B------:R-:W-:Y:S02]  /*00d0*/  UISETP.GE.U32.AND UP1, UPT, UR8, 0x10, UPT ;  /* 0x000000100800788c */ /* 0x000fe4000bf26070 */
[----:B------:R-:W-:Y:S01]  /*00e0*/  IMAD R2, R0, UR8, RZ ;  /* 0x0000000800027c24 */ /* 0x000fe2000f8e02ff */
[----:B------:R-:W-:Y:S01]  /*00f0*/  ULOP3.LUT UR9, UR8, 0xf, URZ, 0xc0, !UPT ;  /* 0x0000000f08097892 */ /* 0x000fe2000f8ec0ff */
[----:B------:R-:W-:Y:S01]  /*0100*/  IMAD.MOV.U32 R3, RZ, RZ, RZ ;  /* 0x000000ffff037224 */ /* 0x000fe200078e00ff */
[----:B------:R-:W-:Y:S02]  /*0110*/  CS2R R24, SRZ ;  /* 0x0000000000187805 */ /* 0x000fe4000001ff00 */
[----:B------:R-:W-:Y:S02]  /*0120*/  UISETP.NE.AND UP0, UPT, UR9, URZ, UPT ;  /* 0x000000ff0900728c */ /* 0x000fe4000bf05270 */
[----:B------:R-:W-:Y:S09]  /*0130*/  BRA.U !UP1, `(.L_x_1) ;  /* 0x0000000509207547 */ /* 0x000ff2000b800000 */
[----:B------:R-:W0:Y:S01]  /*0140*/  LDCU.64 UR6, c[0x0][0x388] ;  /* 0x00007100ff0677ac */ /* 0x000e220008000a00 */
[----:B------:R-:W-:Y:S01]  /*0150*/  IMAD.MOV.U32 R26, RZ, RZ, R2 ;  /* 0x000000ffff1a7224 */ /* 0x000fe200078e0002 */
[----:B------:R-:W-:Y:S01]  /*0160*/  CS2R R24, SRZ ;  /* 0x0000000000187805 */ /* 0x000fe2000001ff00 */
[----:B------:R-:W1:Y:S01]  /*0170*/  LDCU.64 UR4, c[0x0][0x390] ;  /* 0x00007200ff0477ac */ /* 0x000e620008000a00 */
[----:B------:R-:W-:-:S04]  /*0180*/  ULOP3.LUT UR10, UR8, 0x7ffffff0, URZ, 0xc0, !UPT ;  /* 0x7ffffff0080a7892 */ /* 0x000fc8000f8ec0ff */
[----:B------:R-:W-:Y:S02]  /*0190*/  UIADD3 UR11, UPT, UPT, -UR10, URZ, URZ ;  /* 0x000000ff0a0b7290 */ /* 0x000fe4000fffe1ff */
[----:B------:R-:W-:Y:S01]  /*01a0*/  MOV R3, UR10 ;  /* 0x0000000a00037c02 */ /* 0x000fe20008000f00 */
[----:B0-----:R-:W-:-:S04]  /*01b0*/  UIADD3 UR6, UP1, UPT, UR6, 0x40, URZ ;  /* 0x0000004006067890 */ /* 0x001fc8000ff3e0ff */
[----:B------:R-:W-:Y:S02]  /*01c0*/  UIADD3.X UR7, UPT, UPT, URZ, UR7, URZ, UP1, !UPT ;  /* 0x00000007ff077290 */ /* 0x000fe40008ffe4ff */
[----:B-1----:R-:W-:Y:S01]  /*01d0*/  UIADD3 UR4, UP2, UPT, UR4, 0x40, URZ ;  /* 0x0000004004047890 */ /* 0x002fe2000ff5e0ff */
[----:B------:R-:W-:-:S03]  /*01e0*/  IMAD.U32 R10, RZ, RZ, UR6 ;  /* 0x00000006ff0a7e24 */ /* 0x000fc6000f8e00ff */
[----:B------:R-:W-:Y:S01]  /*01f0*/  MOV R11, UR7 ;  /* 0x00000007000b7c02 */ /* 0x000fe20008000f00 */
[----:B------:R-:W-:-:S12]  /*0200*/  UIADD3.X UR5, UPT, UPT, URZ, UR5, URZ, UP2, !UPT ;  /* 0x00000005ff057290 */ /* 0x000fd800097fe4ff */
.L_x_2:
[----:B------:R-:W-:Y:S01]  /*0210*/  MOV R5, UR5 ;  /* 0x0000000500057c02 */ /* 0x000fe20008000f00 */
[----:B------:R-:W-:Y:S01]  /*0220*/  IMAD.U32 R4, RZ, RZ, UR4 ;  /* 0x00000004ff047e24 */ /* 0x000fe2000f8e00ff */
[----:B------:R-:W-:Y:S01]  /*0230*/  MOV R7, R11 ;  /* 0x0000000b00077202 */ /* 0x000fe20000000f00 */
[----:B------:R-:W-:Y:S02]  /*0240*/  IMAD.MOV.U32 R6, RZ, RZ, R10 ;  /* 0x000000ffff067224 */ /* 0x000fe400078e000a */
[----:B------:R-:W-:-:S03]  /*0250*/  IMAD.WIDE R4, R26, 0x8, R4 ;  /* 0x000000081a047825 */ /* 0x000fc600078e0204 */
[----:B------:R-:W2:Y:S04]  /*0260*/  LDG.E.64 R22, desc[UR12][R6.64+-0x40] ;  /* 0xffffc00c06167981 */ /* 0x000ea8000c1e1b00 */
[----:B------:R-:W2:Y:S04]  /*0270*/  LDG.E.64 R12, desc[UR12][R4.64+-0x40] ;  /* 0xffffc00c040c7981 */ /* 0x000ea8000c1e1b00 */
[----:B------:R-:W3:Y:S04]  /*0280*/  LDG.E.64 R16, desc[UR12][R6.64+-0x38] ;  /* 0xffffc80c06107981 */ /* 0x000ee8000c1e1b00 */
[----:B------:R-:W3:Y:S04]  /*0290*/  LDG.E.64 R20, desc[UR12][R4.64+-0x38] ;  /* 0xffffc80c04147981 */ /* 0x000ee8000c1e1b00 */
[----:B------:R-:W4:Y:S04]  /*02a0*/  LDG.E.64 R10, desc[UR12][R6.64+-0x30] ;  /* 0xffffd00c060a7981 */ /* 0x000f28000c1e1b00 */
[----:B------:R-:W4:Y:S04]  /*02b0*/  LDG.E.64 R14, desc[UR12][R4.64+-0x30] ;  /* 0xffffd00c040e7981 */ /* 0x000f28000c1e1b00 */
[----:B------:R-:W5:Y:S04]  /*02c0*/  LDG.E.64 R8, desc[UR12][R6.64+-0x28] ;  /* 0xffffd80c06087981 */ /* 0x000f68000c1e1b00 */
[----:B------:R-:W5:Y:S01]  /*02d0*/  LDG.E.64 R18, desc[UR12][R4.64+-0x28] ;  /* 0xffffd80c04127981 */ /* 0x000f62000c1e1b00 */
[----:B--2---:R-:W-:-:S03]  /*02e0*/  DFMA R22, R22, R12, R24 ;  /* 0x0000000c1616722b */ /* 0x004fc60000000018 */
[----:B------:R-:W2:Y:S04]  /*02f0*/  LDG.E.64 R12, desc[UR12][R6.64+-0x20] ;  /* 0xffffe00c060c7981 */ /* 0x000ea8000c1e1b00 */
[----:B------:R-:W2:Y:S01]  /*0300*/  LDG.E.64 R24, desc[UR12][R4.64+-0x20] ;  /* 0xffffe00c04187981 */ /* 0x000ea2000c1e1b00 */
[----:B---3--:R-:W-:-:S03]  /*0310*/  DFMA R20, R16, R20, R22 ;  /* 0x000000141014722b */ /* 0x008fc60000000016 */
[----:B------:R-:W3:Y:S04]  /*0320*/  LDG.E.64 R16, desc[UR12][R6.64+-0x18] ;  /* 0xffffe80c06107981 */ /* 0x000ee8000c1e1b00 */
[----:B------:R-:W3:Y:S01]  /*0330*/  LDG.E.64 R22, desc[UR12][R4.64+-0x18] ;  /* 0xffffe80c04167981 */ /* 0x000ee2000c1e1b00 */
[----:B----4-:R-:W-:-:S03]  /*0340*/  DFMA R14, R10, R14, R20 ;  /* 0x0000000e0a0e722b */ /* 0x010fc60000000014 */
[----:B------:R-:W4:Y:S04]  /*0350*/  LDG.E.64 R20, desc[UR12][R6.64+-0x10] ;  /* 0xfffff00c06147981 */ /* 0x000f28000c1e1b00 */
[----:B------:R-:W4:Y:S01]  /*0360*/  LDG.E.64 R10, desc[UR12][R4.64+-0x10] ;  /* 0xfffff00c040a7981 */ /* 0x000f22000c1e1b00 */
[----:B-----5:R-:W-:-:S03]  /*0370*/  DFMA R18, R8, R18, R14 ;  /* 0x000000120812722b */ /* 0x020fc6000000000e */
        /* <DEDUP_REMOVED lines=26> */
[----:B------:R-:W-:Y:S01]  /*0520*/  UIADD3 UR11, UPT, UPT, UR11, 0x10, URZ ;  /* 0x000000100b0b7890 */ /* 0x000fe2000fffe0ff */
[----:B------:R-:W-:-:S03]  /*0530*/  IADD3 R26, PT, PT, R26, 0x10, RZ ;  /* 0x000000101a1a7810 */ /* 0x000fc60007ffe0ff */
[----:B------:R-:W-:Y:S01]  /*0540*/  UISETP.NE.AND UP1, UPT, UR11, URZ, UPT ;  /* 0x000000ff0b00728c */ /* 0x000fe2000bf25270 */
[----:B--2---:R-:W-:-:S08]  /*0550*/  DFMA R10, R12, R14, R10 ;  /* 0x0000000e0c0a722b */ /* 0x004fd0000000000a */
[----:B---3--:R-:W-:-:S08]  /*0560*/  DFMA R10, R16, R18, R10 ;  /* 0x00000012100a722b */ /* 0x008fd0000000000a */
[----:B----4-:R-:W-:Y:S01]  /*0570*/  DFMA R24, R22, R24, R10 ;  /* 0x000000181618722b */ /* 0x010fe2000000000a */
[----:B------:R-:W-:-:S05]  /*0580*/  IADD3 R10, P0, PT, R6, 0x80, RZ ;  /* 0x00000080060a7810 */ /* 0x000fca0007f1e0ff */
[----:B------:R-:W-:Y:S02]  /*0590*/  IMAD.X R11, RZ, RZ, R7, P0 ;  /* 0x000000ffff0b7224 */ /* 0x000fe400000e0607 */
[----:B-----5:R-:W-:Y:S01]  /*05a0*/  DFMA R24, R8, R20, R24 ;  /* 0x000000140818722b */ /* 0x020fe20000000018 */
[----:B------:R-:W-:Y:S10]  /*05b0*/  BRA.U UP1, `(.L_x_2) ;  /* 0xfffffffd01147547 */ /* 0x000ff4000b83ffff */
.L_x_1:
[----:B------:R-:W-:Y:S05]  /*05c0*/  BRA.U !UP0, `(.L_x_0) ;  /* 0x0000000508347547 */ /* 0x000fea000b800000 */
[----:B------:R-:W-:Y:S02]  /*05d0*/  UISETP.GE.U32.AND UP0, UPT, UR9, 0x8, UPT ;  /* 0x000000080900788c */ /* 0x000fe4000bf06070 */
[----:B------:R-:W-:-:S04]  /*05e0*/  ULOP3.LUT UR5, UR8, 0x7, URZ, 0xc0, !UPT ;  /* 0x0000000708057892 */ /* 0x000fc8000f8ec0ff */
[----:B------:R-:W-:-:S03]  /*05f0*/  UISETP.NE.AND UP1, UPT, UR5, URZ, UPT ;  /* 0x000000ff0500728c */ /* 0x000fc6000bf25270 */
[----:B------:R-:W-:Y:S08]  /*0600*/  BRA.U !UP0, `(.L_x_3) ;  /* 0x0000000108787547 */ /* 0x000ff0000b800000 */
[----:B------:R-:W0:Y:S01]  /*0610*/  LDC.64 R6, c[0x0][0x390] ;  /* 0x0000e400ff067b82 */ /* 0x000e220000000a00 */
[----:B------:R-:W-:-:S07]  /*0620*/  IMAD.IADD R9, R2, 0x1, R3 ;  /* 0x0000000102097824 */ /* 0x000fce00078e0203 */
[----:B------:R-:W1:Y:S01]  /*0630*/  LDC.64 R4, c[0x0][0x388] ;  /* 0x0000e200ff047b82 */ /* 0x000e620000000a00 */
[----:B0-----:R-:W-:-:S05]  /*0640*/  IMAD.WIDE R6, R9, 0x8, R6 ;  /* 0x0000000809067825 */ /* 0x001fca00078e0206 */
[----:B------:R-:W2:Y:S01]  /*0650*/  LDG.E.64 R14, desc[UR12][R6.64] ;  /* 0x0000000c060e7981 */ /* 0x000ea2000c1e1b00 */
[----:B-1----:R-:W-:-:S03]  /*0660*/  IMAD.WIDE.U32 R4, R3, 0x8, R4 ;  /* 0x0000000803047825 */ /* 0x002fc600078e0004 */
[----:B------:R-:W3:Y:S04]  /*0670*/  LDG.E.64 R16, desc[UR12][R6.64+0x8] ;  /* 0x0000080c06107981 */ /* 0x000ee8000c1e1b00 */
[----:B------:R-:W2:Y:S04]  /*0680*/  LDG.E.64 R12, desc[UR12][R4.64] ;  /* 0x0000000c040c7981 */ /* 0x000ea8000c1e1b00 */
[----:B------:R-:W3:Y:S04]  /*0690*/  LDG.E.64 R18, desc[UR12][R4.64+0x8] ;  /* 0x0000080c04127981 */ /* 0x000ee8000c1e1b00 */
[----:B------:R-:W4:Y:S04]  /*06a0*/  LDG.E.64 R20, desc[UR12][R6.64+0x10] ;  /* 0x0000100c06147981 */ /* 0x000f28000c1e1b00 */
[----:B------:R-:W4:Y:S04]  /*06b0*/  LDG.E.64 R22, desc[UR12][R4.64+0x10] ;  /* 0x0000100c04167981 */ /* 0x000f28000c1e1b00 */
[----:B------:R-:W5:Y:S04]  /*06c0*/  LDG.E.64 R10, desc[UR12][R6.64+0x18] ;  /* 0x0000180c060a7981 */ /* 0x000f68000c1e1b00 */
[----:B------:R-:W5:Y:S04]  /*06d0*/  LDG.E.64 R8, desc[UR12][R4.64+0x18] ;  /* 0x0000180c04087981 */ /* 0x000f68000c1e1b00 */
        /* <DEDUP_REMOVED lines=11> */
[----:B-----5:R-:W-:Y:S01]  /*0790*/  DFMA R8, R8, R10, R20 ;  /* 0x0000000a0808722b */ /* 0x020fe20000000014 */
[----:B------:R-:W-:-:S07]  /*07a0*/  IADD3 R3, PT, PT, R3, 0x8, RZ ;  /* 0x0000000803037810 */ /* 0x000fce0007ffe0ff */
[----:B--2---:R-:W-:-:S08]  /*07b0*/  DFMA R8, R14, R12, R8 ;  /* 0x0000000c0e08722b */ /* 0x004fd00000000008 */
[----:B---3--:R-:W-:-:S08]  /*07c0*/  DFMA R8, R18, R16, R8 ;  /* 0x000000101208722b */ /* 0x008fd00000000008 */
[----:B----4-:R-:W-:-:S08]  /*07d0*/  DFMA R24, R22, R24, R8 ;  /* 0x000000181618722b */ /* 0x010fd00000000008 */
[----:B------:R-:W-:-:S11]  /*07e0*/  DFMA R24, R28, R26, R24 ;  /* 0x0000001a1c18722b */ /* 0x000fd60000000018 */
.L_x_3:
        /* <DEDUP_REMOVED lines=17> */
[----:B------:R-:W5:Y:S01]  /*0900*/  LDG.E.64 R14, desc[UR12][R16.64+0x18] ;  /* 0x0000180c100e7981 */ /* 0x000f62000c1e1b00 */
[----:B------:R-:W-:Y:S01]  /*0910*/  IADD3 R3, PT, PT, R3, 0x4, RZ ;  /* 0x0000000403037810 */ /* 0x000fe20007ffe0ff */
[----:B--2---:R-:W-:-:S08]  /*0920*/  DFMA R18, R18, R22, R24 ;  /* 0x000000161212722b */ /* 0x004fd00000000018 */
[----:B---3--:R-:W-:-:S08]  /*0930*/  DFMA R8, R8, R10, R18 ;  /* 0x0000000a0808722b */ /* 0x008fd00000000012 */
[----:B----4-:R-:W-:-:S08]  /*0940*/  DFMA R4, R4, R6, R8 ;  /* 0x000000060404722b */ /* 0x010fd00000000008 */
[----:B-----5:R-:W-:-:S11]  /*0950*/  DFMA R24, R14, R12, R4 ;  /* 0x0000000c0e18722b */ /* 0x020fd60000000004 */
.L_x_4:
[----:B------:R-:W-:Y:S05]  /*0960*/  BRA.U !UP1, `(.L_x_0) ;  /* 0x00000001094c7547 */ /* 0x000fea000b800000 */
[----:B------:R-:W0:Y:S01]  /*0970*/  LDC.64 R4, c[0x0][0x388] ;  /* 0x0000e200ff047b82 */ /* 0x000e220000000a00 */
[----:B------:R-:W-:Y:S01]  /*0980*/  IMAD.IADD R9, R2, 0x1, R3 ;  /* 0x0000000102097824 */ /* 0x000fe200078e0203 */
[----:B------:R-:W-:-:S06]  /*0990*/  UIADD3 UR4, UPT, UPT, -UR4, URZ, URZ ;  /* 0x000000ff04047290 */ /* 0x000fcc000fffe1ff */
[----:B------:R-:W1:Y:S01]  /*09a0*/  LDC.64 R6, c[0x0][0x390] ;  /* 0x0000e400ff067b82 */ /* 0x000e620000000a00 */
[----:B0-----:R-:W-:-:S04]  /*09b0*/  IMAD.WIDE.U32 R4, R3, 0x8, R4 ;  /* 0x0000000803047825 */ /* 0x001fc800078e0004 */
[----:B------:R-:W-:Y:S01]  /*09c0*/  IMAD.MOV.U32 R11, RZ, RZ, R5 ;  /* 0x000000ffff0b7224 */ /* 0x000fe200078e0005 */
[----:B------:R-:W-:-:S07]  /*09d0*/  MOV R8, R4 ;  /* 0x0000000400087202 */ /* 0x000fce0000000f00 */
.L_x_5:
[----:B-1----:R-:W-:Y:S01]  /*09e0*/  IMAD.WIDE R2, R9, 0x8, R6 ;  /* 0x0000000809027825 */ /* 0x002fe200078e0206 */
[----:B------:R-:W-:-:S03]  /*09f0*/  MOV R4, R8 ;  /* 0x0000000800047202 */ /* 0x000fc60000000f00 */
[----:B------:R-:W-:Y:S02]  /*0a00*/  IMAD.MOV.U32 R5, RZ, RZ, R11 ;  /* 0x000000ffff057224 */ /* 0x000fe400078e000b */
[----:B------:R-:W2:Y:S04]  /*0a10*/  LDG.E.64 R2, desc[UR12][R2.64] ;  /* 0x0000000c02027981 */ /* 0x000ea8000c1e1b00 */
[----:B------:R-:W2:Y:S01]  /*0a20*/  LDG.E.64 R4, desc[UR12][R4.64] ;  /* 0x0000000c04047981 */ /* 0x000ea2000c1e1b00 */
[----:B------:R-:W-:Y:S01]  /*0a30*/  UIADD3 UR4, UPT, UPT, UR4, 0x1, URZ ;  /* 0x0000000104047890 */ /* 0x000fe2000fffe0ff */
[----:B------:R-:W-:Y:S02]  /*0a40*/  IADD3 R8, P0, PT, R8, 0x8, RZ ;  /* 0x0000000808087810 */ /* 0x000fe40007f1e0ff */
[----:B------:R-:W-:Y:S01]  /*0a50*/  IADD3 R9, PT, PT, R9, 0x1, RZ ;  /* 0x0000000109097810 */ /* 0x000fe20007ffe0ff */
[----:B------:R-:W-:Y:S01]  /*0a60*/  UISETP.NE.AND UP0, UPT, UR4, URZ, UPT ;  /* 0x000000ff0400728c */ /* 0x000fe2000bf05270 */
[----:B------:R-:W-:Y:S01]  /*0a70*/  IADD3.X R11, PT, PT, RZ, R11, RZ, P0, !PT ;  /* 0x0000000bff0b7210 */ /* 0x000fe200007fe4ff */
[----:B--2---:R-:W-:-:S07]  /*0a80*/  DFMA R24, R4, R2, R24 ;  /* 0x000000020418722b */ /* 0x004fce0000000018 */
[----:B------:R-:W-:Y:S05]  /*0a90*/  BRA.U UP0, `(.L_x_5) ;  /* 0xfffffffd00d07547 */ /* 0x000fea000b83ffff */
.L_x_0:
[----:B------:R-:W0:Y:S08]  /*0aa0*/  LDC.64 R2, c[0x0][0x398] ;  /* 0x0000e600ff027b82 */ /* 0x000e300000000a00 */
[----:B------:R-:W1:Y:S08]  /*0ab0*/  LDC R6, c[0x0][0x3a8] ;  /* 0x0000ea00ff067b82 */ /* 0x000e700000000800 */
[----:B------:R-:W2:Y:S01]  /*0ac0*/  LDC.64 R4, c[0x0][0x3a0] ;  /* 0x0000e800ff047b82 */ /* 0x000ea20000000a00 */
[----:B0-----:R-:W-:-:S06]  /*0ad0*/  IMAD.WIDE R2, R0, 0x8, R2 ;  /* 0x0000000800027825 */ /* 0x001fcc00078e0202 */
[----:B------:R-:W3:Y:S01]  /*0ae0*/  LDG.E.64 R2, desc[UR12][R2.64] ;  /* 0x0000000c02027981 */ /* 0x000ee2000c1e1b00 */
[----:B-1----:R-:W-:Y:S01]  /*0af0*/  ISETP.NE.AND P0, PT, R6, UR14, PT ;  /* 0x0000000e06007c0c */ /* 0x002fe2000bf05270 */
[----:B--2---:R-:W-:Y:S01]  /*0b00*/  IMAD.WIDE R4, R0, 0x8, R4 ;  /* 0x0000000800047825 */ /* 0x004fe200078e0204 */
[----:B---3--:R-:W-:-:S08]  /*0b10*/  DADD R24, R2, R24 ;  /* 0x0000000002187229 */ /* 0x008fd00000000018 */
[----:B------:R-:W-:-:S06]  /*0b20*/  DSETP.GEU.AND P1, PT, R24, RZ, PT ;  /* 0x000000ff1800722a */ /* 0x000fcc0003f2e000 */
[C---:B------:R-:W-:Y:S02]  /*0b30*/  FSEL R7, R24.reuse, RZ, P1 ;  /* 0x000000ff18077208 */ /* 0x040fe40000800000 */
[C---:B------:R-:W-:Y:S02]  /*0b40*/  FSEL R9, R25.reuse, RZ, P1 ;  /* 0x000000ff19097208 */ /* 0x040fe40000800000 */
[----:B------:R-:W-:Y:S02]  /*0b50*/  FSEL R6, R24, R7, !P0 ;  /* 0x0000000718067208 */ /* 0x000fe40004000000 */
[----:B------:R-:W-:-:S05]  /*0b60*/  FSEL R7, R25, R9, !P0 ;  /* 0x0000000919077208 */ /* 0x000fca0004000000 */
[----:B------:R-:W-:Y:S01]  /*0b70*/  STG.E.64 desc[UR12][R4.64], R6 ;  /* 0x0000000604007986 */ /* 0x000fe2000c101b0c */
[----:B------:R-:W-:Y:S05]  /*0b80*/  EXIT ;  /* 0x000000000000794d */ /* 0x000fea0003800000 */
.L_x_6:
[----:B------:R-:W-:-:S00]  /*0b90*/  BRA `(.L_x_6) ;  /* 0xfffffffc00fc7947 */ /* 0x000fc0000383ffff */
[----:B------:R-:W-:-:S00]  /*0ba0*/  NOP ;  /* 0x0000000000007918 */ /* 0x000fc00000000000 */
        /* <DEDUP_REMOVED lines=13> */
.L_x_23:


//--------------------- .text._Z14maxpool_kerneliiiPdiiiiiS_ --------------------------
	.section	.text._Z14maxpool_kerneliiiPdiiiiiS_,"ax",@progbits
	.align	128
        .global         _Z14maxpool_kerneliiiPdiiiiiS_
        .type           _Z14maxpool_kerneliiiPdiiiiiS_,@function
        .size           _Z14maxpool_kerneliiiPdiiiiiS_,(.L_x_24 - _Z14maxpool_kerneliiiPdiiiiiS_)
        .other          _Z14maxpool_kerneliiiPdiiiiiS_,@"STO_CUDA_ENTRY STV_DEFAULT"
_Z14maxpool_kerneliiiPdiiiiiS_:
.text._Z14maxpool_kerneliiiPdiiiiiS_:
[----:B------:R-:W-:Y:S01]  /*0000*/  LDC R1, c[0x0][0x37c] ;  /* 0x0000df00ff017b82 */ /* 0x000fe20000000800 */
[----:B------:R-:W0:Y:S01]  /*0010*/  S2R R0, SR_CTAID.X ;  /* 0x0000000000007919 */ /* 0x000e220000002500 */
[----:B------:R-:W1:Y:S01]  /*0020*/  LDCU UR4, c[0x0][0x364] ;  /* 0x00006c80ff0477ac */ /* 0x000e620008000800 */
[----:B------:R-:W0:Y:S01]  /*0030*/  S2R R5, SR_TID.X ;  /* 0x0000000000057919 */ /* 0x000e220000002100 */
[----:B------:R-:W0:Y:S01]  /*0040*/  LDCU UR5, c[0x0][0x360] ;  /* 0x00006c00ff0577ac */ /* 0x000e220008000800 */
[----:B------:R-:W1:Y:S01]  /*0050*/  S2R R2, SR_CTAID.Y ;  /* 0x0000000000027919 */ /* 0x000e620000002600 */
[----:B------:R-:W2:Y:S01]  /*0060*/  LDCU.64 UR8, c[0x0][0x3a0] ;  /* 0x00007400ff0877ac */ /* 0x000ea20008000a00 */
[----:B------:R-:W1:Y:S01]  /*0070*/  S2R R3, SR_TID.Y ;  /* 0x0000000000037919 */ /* 0x000e620000002200 */
[----:B------:R-:W3:Y:S01]  /*0080*/  LDCU UR6, c[0x0][0x368] ;  /* 0x00006d00ff0677ac */ /* 0x000ee20008000800 */
[----:B------:R-:W3:Y:S01]  /*0090*/  S2R R4, SR_CTAID.Z ;  /* 0x0000000000047919 */ /* 0x000ee20000002700 */
[----:B------:R-:W4:Y:S01]  /*00a0*/  LDCU UR7, c[0x0][0x3a8] ;  /* 0x00007500ff0777ac */ /* 0x000f220008000800 */
[----:B------:R-:W3:Y:S01]  /*00b0*/  S2R R7, SR_TID.Z ;  /* 0x0000000000077919 */ /* 0x000ee20000002300 */
[----:B0-----:R-:W-:-:S05]  /*00c0*/  IMAD R0, R0, UR5, R5 ;  /* 0x0000000500007c24 */ /* 0x001fca000f8e0205 */
[----:B--2---:R-:W-:Y:S01]  /*00d0*/  ISETP.GE.AND P0, PT, R0, UR9, PT ;  /* 0x0000000900007c0c */ /* 0x004fe2000bf06270 */
[----:B-1----:R-:W-:-:S05]  /*00e0*/  IMAD R2, R2, UR4, R3 ;  /* 0x0000000402027c24 */ /* 0x002fca000f8e0203 */
[----:B------:R-:W-:Y:S01]  /*00f0*/  ISETP.GE.OR P0, PT, R2, UR8, P0 ;  /* 0x0000000802007c0c */ /* 0x000fe20008706670 */
[----:B---3--:R-:W-:-:S05]  /*0100*/  IMAD R3, R4, UR6, R7 ;  /* 0x0000000604037c24 */ /* 0x008fca000f8e0207 */
[----:B----4-:R-:W-:-:S13]  /*0110*/  ISETP.GE.OR P0, PT, R3, UR7, P0 ;  /* 0x0000000703007c0c */ /* 0x010fda0008706670 */
[----:B------:R-:W-:Y:S05]  /*0120*/  @P0 EXIT ;  /* 0x000000000000094d */ /* 0x000fea0003800000 */
[----:B------:R-:W0:Y:S01]  /*0130*/  LDCU.64 UR6, c[0x0][0x380] ;  /* 0x00007000ff0677ac */ /* 0x000e220008000a00 */
[----:B------:R-:W1:Y:S01]  /*0140*/  LDC.64 R20, c[0x0][0x390] ;  /* 0x0000e400ff147b82 */ /* 0x000e620000000a00 */
[----:B------:R-:W2:Y:S01]  /*0150*/  LDCU.64 UR4, c[0x0][0x398] ;  /* 0x00007300ff0477ac */ /* 0x000ea20008000a00 */
[----:B------:R-:W3:Y:S01]  /*0160*/  LDCU.64 UR14, c[0x0][0x358] ;  /* 0x00006b00ff0e77ac */ /* 0x000ee20008000a00 */
[----:B0-----:R-:W-:Y:S02]  /*0170*/  IMAD R5, R3, UR6, RZ ;  /* 0x0000000603057c24 */ /* 0x001fe4000f8e02ff */
[----:B--2---:R-:W-:Y:S02]  /*0180*/  IMAD R4, R0, UR5, RZ ;  /* 0x0000000500047c24 */ /* 0x004fe4000f8e02ff */
[----:B------:R-:W-:-:S04]  /*0190*/  IMAD R5, R2, UR4, R5 ;  /* 0x0000000402057c24 */ /* 0x000fc8000f8e0205 */
[----:B------:R-:W-:-:S04]  /*01a0*/  IMAD R4, R5, UR7, R4 ;  /* 0x0000000705047c24 */ /* 0x000fc8000f8e0204 */
[----:B-1----:R-:W-:-:S06]  /*01b0*/  IMAD.WIDE R20, R4, 0x8, R20 ;  /* 0x0000000804147825 */ /* 0x002fcc00078e0214 */
[----:B---3--:R-:W5:Y:S01]  /*01c0*/  LDG.E.64 R20, desc[UR14][R20.64] ;  /* 0x0000000e14147981 */ /* 0x008f62000c1e1b00 */
[----:B------:R-:W-:-:S04]  /*01d0*/  UISETP.LT.AND UP0, UPT, UR5, UR4, UPT ;  /* 0x000000040500728c */ /* 0x000fc8000bf01270 */
[----:B------:R-:W-:-:S04]  /*01e0*/  USEL UR4, UR5, UR4, UP0 ;  /* 0x0000000405047287 */ /* 0x000fc80008000000 */
[----:B------:R-:W-:-:S09]  /*01f0*/  UISETP.GE.AND UP0, UPT, UR4, 0x1, UPT ;  /* 0x000000010400788c */ /* 0x000fd2000bf06270 */
[----:B------:R-:W-:Y:S05]  /*0200*/  BRA.U !UP0, `(.L_x_7) ;  /* 0x0000000908cc7547 */ /* 0x000fea000b800000 */
[----:B------:R-:W0:Y:S01]  /*0210*/  LDCU.64 UR8, c[0x0][0x390] ;  /* 0x00007200ff0877ac */ /* 0x000e220008000a00 */
[----:B------:R-:W-:Y:S02]  /*0220*/  ULOP3.LUT UR6, UR5, 0x7ffffff0, URZ, 0xc0, !UPT ;  /* 0x7ffffff005067892 */ /* 0x000fe4000f8ec0ff */
[----:B------:R-:W-:Y:S02]  /*0230*/  ULOP3.LUT UR11, UR5, 0xf, URZ, 0xc0, !UPT ;  /* 0x0000000f050b7892 */ /* 0x000fe4000f8ec0ff */
[----:B------:R-:W-:Y:S02]  /*0240*/  ULOP3.LUT UR12, UR5, 0x7, URZ, 0xc0, !UPT ;  /* 0x00000007050c7892 */ /* 0x000fe4000f8ec0ff */
[----:B------:R-:W-:Y:S02]  /*0250*/  ULOP3.LUT UR7, UR5, 0x3, URZ, 0xc0, !UPT ;  /* 0x0000000305077892 */ /* 0x000fe4000f8ec0ff */
[----:B------:R-:W-:Y:S01]  /*0260*/  UIADD3 UR10, UPT, UPT, -UR6, URZ, URZ ;  /* 0x000000ff060a7290 */ /* 0x000fe2000fffe1ff */
[----:B------:R-:W-:Y:S01]  /*0270*/  UMOV UR4, URZ ;  /* 0x000000ff00047c82 */ /* 0x000fe20008000000 */
[----:B0-----:R-:W-:-:S04]  /*0280*/  UIADD3 UR8, UP0, UPT, UR8, 0x40, URZ ;  /* 0x0000004008087890 */ /* 0x001fc8000ff1e0ff */
[----:B------:R-:W-:-:S12]  /*0290*/  UIADD3.X UR9, UPT, UPT, URZ, UR9, URZ, UP0, !UPT ;  /* 0x00000009ff097290 */ /* 0x000fd800087fe4ff */
.L_x_13:
[----:B------:R-:W0:Y:S01]  /*02a0*/  LDCU.64 UR16, c[0x0][0x398] ;  /* 0x00007300ff1077ac */ /* 0x000e220008000a00 */
[----:B------:R-:W1:Y:S01]  /*02b0*/  LDC R5, c[0x0][0x384] ;  /* 0x0000e100ff057b82 */ /* 0x000e620000000800 */
[----:B------:R-:W-:Y:S01]  /*02c0*/  UMOV UR5, URZ ;  /* 0x000000ff00057c82 */ /* 0x000fe20008000000 */
[----:B0-----:R-:W-:Y:S01]  /*02d0*/  UISETP.GE.U32.AND UP1, UPT, UR17, 0x10, UPT ;  /* 0x000000101100788c */ /* 0x001fe2000bf26070 */
[----:B-1----:R-:W-:Y:S01]  /*02e0*/  IMAD R28, R5, UR4, R4 ;  /* 0x00000004051c7c24 */ /* 0x002fe2000f8e0204 */
[----:B------:R-:W-:-:S04]  /*02f0*/  UIADD3 UR4, UPT, UPT, UR4, 0x1, URZ ;  /* 0x0000000104047890 */ /* 0x000fc8000fffe0ff */
[----:B------:R-:W-:-:S03]  /*0300*/  UISETP.NE.AND UP0, UPT, UR4, UR16, UPT ;  /* 0x000000100400728c */ /* 0x000fc6000bf05270 */
[----:B------:R-:W-:Y:S08]  /*0310*/  BRA.U !UP1, `(.L_x_8) ;  /* 0x0000000509287547 */ /* 0x000ff0000b800000 */
[----:B------:R-:W-:Y:S01]  /*0320*/  IMAD.MOV.U32 R5, RZ, RZ, R28 ;  /* 0x000000ffff057224 */ /* 0x000fe200078e001c */
[----:B------:R-:W-:-:S06]  /*0330*/  UMOV UR5, UR10 ;  /* 0x0000000a00057c82 */ /* 0x000fcc0008000000 */
.L_x_9:
[----:B------:R-:W-:Y:S02]  /*0340*/  IMAD.U32 R24, RZ, RZ, UR8 ;  /* 0x00000008ff187e24 */ /* 0x000fe4000f8e00ff */
[----:B------:R-:W-:Y:S02]  /*0350*/  IMAD.U32 R25, RZ, RZ, UR9 ;  /* 0x00000009ff197e24 */ /* 0x000fe4000f8e00ff */
[----:B------:R-:W-:-:S05]  /*0360*/  IMAD.WIDE R24, R5, 0x8, R24 ;  /* 0x0000000805187825 */ /* 0x000fca00078e0218 */
[----:B------:R-:W2:Y:S04]  /*0370*/  LDG.E.64 R6, desc[UR14][R24.64+-0x40] ;  /* 0xffffc00e18067981 */ /* 0x000ea8000c1e1b00 */
[----:B------:R-:W3:Y:S04]  /*0380*/  LDG.E.64 R18, desc[UR14][R24.64+-0x38] ;  /* 0xffffc80e18127981 */ /* 0x000ee8000c1e1b00 */
[----:B------:R-:W4:Y:S04]  /*0390*/  LDG.E.64 R16, desc[UR14][R24.64+-0x30] ;  /* 0xffffd00e18107981 */ /* 0x000f28000c1e1b00 */
[----:B------:R-:W4:Y:S04]  /*03a0*/  LDG.E.64 R14, desc[UR14][R24.64+-0x28] ;  /* 0xffffd80e180e7981 */ /* 0x000f28000c1e1b00 */
[----:B------:R-:W4:Y:S04]  /*03b0*/  LDG.E.64 R12, desc[UR14][R24.64+-0x20] ;  /* 0xffffe00e180c7981 */ /* 0x000f28000c1e1b00 */
[----:B------:R-:W4:Y:S04]  /*03c0*/  LDG.E.64 R10, desc[UR14][R24.64+-0x18] ;  /* 0xffffe80e180a7981 */ /* 0x000f28000c1e1b00 */
[----:B------:R-:W4:Y:S04]  /*03d0*/  LDG.E.64 R8, desc[UR14][R24.64+-0x10] ;  /* 0xfffff00e18087981 */ /* 0x000f28000c1e1b00 */
[----:B------:R-:W4:Y:S04]  /*03e0*/  LDG.E.64 R22, desc[UR14][R24.64+-0x8] ;  /* 0xfffff80e18167981 */ /* 0x000f28000c1e1b00 */
[----:B------:R-:W4:Y:S01]  /*03f0*/  LDG.E.64 R26, desc[UR14][R24.64+0x38] ;  /* 0x0000380e181a7981 */ /* 0x000f22000c1e1b00 */
[----:B--2--5:R-:W-:-:S06]  /*0400*/  DSETP.GT.AND P0, PT, R6, R20, PT ;  /* 0x000000140600722a */ /* 0x024fcc0003f04000 */
[----:B------:R-:W-:Y:S02]  /*0410*/  FSEL R6, R6, R20, P0 ;  /* 0x0000001406067208 */ /* 0x000fe40000000000 */
[----:B------:R-:W-:Y:S02]  /*0420*/  FSEL R7, R7, R21, P0 ;  /* 0x0000001507077208 */ /* 0x000fe40000000000 */
[----:B------:R-:W2:Y:S04]  /*0430*/  LDG.E.64 R20, desc[UR14][R24.64] ;  /* 0x0000000e18147981 */ /* 0x000ea8000c1e1b00 */
[----:B---3--:R-:W-:-:S06]  /*0440*/  DSETP.GT.AND P0, PT, R18, R6, PT ;  /* 0x000000061200722a */ /* 0x008fcc0003f04000 */
[----:B------:R-:W-:Y:S02]  /*0450*/  FSEL R6, R18, R6, P0 ;  /* 0x0000000612067208 */ /* 0x000fe40000000000 */
[----:B------:R-:W-:Y:S02]  /*0460*/  FSEL R7, R19, R7, P0 ;  /* 0x0000000713077208 */ /* 0x000fe40000000000 */
[----:B------:R-:W3:Y:S04]  /*0470*/  LDG.E.64 R18, desc[UR14][R24.64+0x8] ;  /* 0x0000080e18127981 */ /* 0x000ee8000c1e1b00 */
[----:B----4-:R-:W-:-:S06]  /*0480*/  DSETP.GT.AND P0, PT, R16, R6, PT ;  /* 0x000000061000722a */ /* 0x010fcc0003f04000 */
[----:B------:R-:W-:Y:S02]  /*0490*/  FSEL R6, R16, R6, P0 ;  /* 0x0000000610067208 */ /* 0x000fe40000000000 */
[----:B------:R-:W-:Y:S02]  /*04a0*/  FSEL R7, R17, R7, P0 ;  /* 0x0000000711077208 */ /* 0x000fe40000000000 */
[----:B------:R-:W4:Y:S04]  /*04b0*/  LDG.E.64 R16, desc[UR14][R24.64+0x10] ;  /* 0x0000100e18107981 */ /* 0x000f28000c1e1b00 */
[----:B------:R-:W-:-:S06]  /*04c0*/  DSETP.GT.AND P0, PT, R14, R6, PT ;  /* 0x000000060e00722a */ /* 0x000fcc0003f04000 */
        /* <DEDUP_REMOVED lines=17> */
[----:B------:R-:W-:Y:S01]  /*05e0*/  FSEL R7, R23, R7, P0 ;  /* 0x0000000717077208 */ /* 0x000fe20000000000 */
[----:B------:R-:W-:-:S04]  /*05f0*/  UIADD3 UR5, UPT, UPT, UR5, 0x10, URZ ;  /* 0x0000001005057890 */ /* 0x000fc8000fffe0ff */
[----:B------:R-:W-:Y:S01]  /*0600*/  UISETP.NE.AND UP1, UPT, UR5, URZ, UPT ;  /* 0x000000ff0500728c */ /* 0x000fe2000bf25270 */
[----:B------:R-:W-:Y:S01]  /*0610*/  VIADD R5, R5, 0x10 ;  /* 0x0000001005057836 */ /* 0x000fe20000000000 */
[----:B--2---:R-:W-:-:S06]  /*0620*/  DSETP.GT.AND P0, PT, R20, R6, PT ;  /* 0x000000061400722a */ /* 0x004fcc0003f04000 */
[----:B------:R-:W-:Y:S02]  /*0630*/  FSEL R6, R20, R6, P0 ;  /* 0x0000000614067208 */ /* 0x000fe40000000000 */
[----:B------:R-:W-:-:S06]  /*0640*/  FSEL R7, R21, R7, P0 ;  /* 0x0000000715077208 */ /* 0x000fcc0000000000 */
[----:B---3--:R-:W-:-:S06]  /*0650*/  DSETP.GT.AND P0, PT, R18, R6, PT ;  /* 0x000000061200722a */ /* 0x008fcc0003f04000 */
[----:B------:R-:W-:Y:S02]  /*0660*/  FSEL R6, R18, R6, P0 ;  /* 0x0000000612067208 */ /* 0x000fe40000000000 */
[----:B------:R-:W-:-:S06]  /*0670*/  FSEL R7, R19, R7, P0 ;  /* 0x0000000713077208 */ /* 0x000fcc0000000000 */
[----:B----4-:R-:W-:-:S06]  /*0680*/  DSETP.GT.AND P0, PT, R16, R6, PT ;  /* 0x000000061000722a */ /* 0x010fcc0003f04000 */
[----:B------:R-:W-:Y:S02]  /*0690*/  FSEL R6, R16, R6, P0 ;  /* 0x0000000610067208 */ /* 0x000fe40000000000 */
[----:B------:R-:W-:-:S06]  /*06a0*/  FSEL R7, R17, R7, P0 ;  /* 0x0000000711077208 */ /* 0x000fcc0000000000 */
[----:B------:R-:W-:-:S06]  /*06b0*/  DSETP.GT.AND P0, PT, R14, R6, PT ;  /* 0x000000060e00722a */ /* 0x000fcc0003f04000 */
        /* <DEDUP_REMOVED lines=13> */
[----:B------:R-:W-:Y:S01]  /*0790*/  FSEL R21, R27, R7, P0 ;  /* 0x000000071b157208 */ /* 0x000fe20000000000 */
[----:B------:R-:W-:Y:S06]  /*07a0*/  BRA.U UP1, `(.L_x_9) ;  /* 0xfffffff901e47547 */ /* 0x000fec000b83ffff */
[----:B------:R-:W-:-:S05]  /*07b0*/  UMOV UR5, UR6 ;  /* 0x0000000600057c82 */ /* 0x000fca0008000000 */
.L_x_8:
[----:B------:R-:W-:-:S09]  /*07c0*/  UISETP.NE.AND UP1, UPT, UR11, URZ, UPT ;  /* 0x000000ff0b00728c */ /* 0x000fd2000bf25270 */
[----:B------:R-:W-:Y:S05]  /*07d0*/  BRA.U !UP1, `(.L_x_10) ;  /* 0x0000000509547547 */ /* 0x000fea000b800000 */
[----:B------:R-:W-:Y:S02]  /*07e0*/  UIADD3 UR13, UPT, UPT, UR11, -0x1, URZ ;  /* 0xffffffff0b0d7890 */ /* 0x000fe4000fffe0ff */
[----:B------:R-:W-:Y:S02]  /*07f0*/  UISETP.NE.AND UP2, UPT, UR12, URZ, UPT ;  /* 0x000000ff0c00728c */ /* 0x000fe4000bf45270 */
[----:B------:R-:W-:-:S09]  /*0800*/  UISETP.GE.U32.AND UP1, UPT, UR13, 0x7, UPT ;  /* 0x000000070d00788c */ /* 0x000fd2000bf26070 */
[----:B------:R-:W-:Y:S05]  /*0810*/  BRA.U !UP1, `(.L_x_11) ;  /* 0x0000000109907547 */ /* 0x000fea000b800000 */
[----:B------:R-:W0:Y:S01]  /*0820*/  LDC.64 R24, c[0x0][0x390] ;  /* 0x0000e400ff187b82 */ /* 0x000e220000000a00 */
[----:B------:R-:W-:-:S04]  /*0830*/  VIADD R5, R28, UR5 ;  /* 0x000000051c057c36 */ /* 0x000fc80008000000 */
[----:B0-----:R-:W-:-:S05]  /*0840*/  IMAD.WIDE R24, R5, 0x8, R24 ;  /* 0x0000000805187825 */ /* 0x001fca00078e0218 */
[----:B------:R-:W2:Y:S04]  /*0850*/  LDG.E.64 R6, desc[UR14][R24.64] ;  /* 0x0000000e18067981 */ /* 0x000ea8000c1e1b00 */
[----:B------:R-:W3:Y:S04]  /*0860*/  LDG.E.64 R8, desc[UR14][R24.64+0x8] ;  /* 0x0000080e18087981 */ /* 0x000ee8000c1e1b00 */
[----:B------:R-:W4:Y:S04]  /*0870*/  LDG.E.64 R10, desc[UR14][R24.64+0x10] ;  /* 0x0000100e180a7981 */ /* 0x000f28000c1e1b00 */
[----:B------:R-:W4:Y:S04]  /*0880*/  LDG.E.64 R12, desc[UR14][R24.64+0x18] ;  /* 0x0000180e180c7981 */ /* 0x000f28000c1e1b00 */
[----:B------:R-:W4:Y:S04]  /*0890*/  LDG.E.64 R14, desc[UR14][R24.64+0x20] ;  /* 0x0000200e180e7981 */ /* 0x000f28000c1e1b00 */
[----:B------:R-:W4:Y:S04]  /*08a0*/  LDG.E.64 R16, desc[UR14][R24.64+0x28] ;  /* 0x0000280e18107981 */ /* 0x000f28000c1e1b00 */
[----:B------:R-:W4:Y:S04]  /*08b0*/  LDG.E.64 R18, desc[UR14][R24.64+0x30] ;  /* 0x0000300e18127981 */ /* 0x000f28000c1e1b00 */
[----:B------:R-:W4:Y:S01]  /*08c0*/  LDG.E.64 R22, desc[UR14][R24.64+0x38] ;  /* 0x0000380e18167981 */ /* 0x000f22000c1e1b00 */
[----:B------:R-:W-:Y:S01]  /*08d0*/  UIADD3 UR5, UPT, UPT, UR5, 0x8, URZ ;  /* 0x0000000805057890 */ /* 0x000fe2000fffe0ff */
[----:B--2--5:R-:W-:-:S06]  /*08e0*/  DSETP.GT.AND P0, PT, R6, R20, PT ;  /* 0x000000140600722a */ /* 0x024fcc0003f04000 */
        /* <DEDUP_REMOVED lines=22> */
[----:B------:R-:W-:-:S07]  /*0a50*/  FSEL R21, R23, R7, P0 ;  /* 0x0000000717157208 */ /* 0x000fce0000000000 */
.L_x_11:
        /* <DEDUP_REMOVED lines=24> */
[----:B------:R-:W-:-:S07]  /*0be0*/  FSEL R21, R15, R9, P0 ;  /* 0x000000090f157208 */ /* 0x000fce0000000000 */
.L_x_12:
[----:B------:R-:W-:Y:S05]  /*0bf0*/  BRA.U !UP2, `(.L_x_10) ;  /* 0x000000010a4c7547 */ /* 0x000fea000b800000 */
[----:B------:R-:W0:Y:S01]  /*0c00*/  LDC.64 R8, c[0x0][0x390] ;  /* 0x0000e400ff087b82 */ /* 0x000e220000000a00 */
[----:B------:R-:W-:-:S04]  /*0c10*/  VIADD R5, R28, UR5 ;  /* 0x000000051c057c36 */ /* 0x000fc80008000000 */
[----:B0-----:R-:W-:-:S05]  /*0c20*/  IMAD.WIDE R8, R5, 0x8, R8 ;  /* 0x0000000805087825 */ /* 0x001fca00078e0208 */
[----:B------:R-:W2:Y:S01]  /*0c30*/  LDG.E.64 R6, desc[UR14][R8.64] ;  /* 0x0000000e08067981 */ /* 0x000ea2000c1e1b00 */
[----:B------:R-:W-:Y:S01]  /*0c40*/  UISETP.NE.AND UP1, UPT, UR7, 0x1, UPT ;  /* 0x000000010700788c */ /* 0x000fe2000bf25270 */
[----:B--2--5:R-:W-:-:S06]  /*0c50*/  DSETP.GT.AND P0, PT, R6, R20, PT ;  /* 0x000000140600722a */ /* 0x024fcc0003f04000 */
[----:B------:R-:W-:Y:S02]  /*0c60*/  FSEL R20, R6, R20, P0 ;  /* 0x0000001406147208 */ /* 0x000fe40000000000 */
[----:B------:R-:W-:Y:S01]  /*0c70*/  FSEL R21, R7, R21, P0 ;  /* 0x0000001507157208 */ /* 0x000fe20000000000 */
[----:B------:R-:W-:Y:S06]  /*0c80*/  BRA.U !UP1, `(.L_x_10) ;  /* 0x0000000109287547 */ /* 0x000fec000b800000 */
[----:B------:R-:W2:Y:S01]  /*0c90*/  LDG.E.64 R6, desc[UR14][R8.64+0x8] ;  /* 0x0000080e08067981 */ /* 0x000ea2000c1e1b00 */
[----:B------:R-:W-:Y:S01]  /*0ca0*/  UISETP.NE.AND UP1, UPT, UR7, 0x2, UPT ;  /* 0x000000020700788c */ /* 0x000fe2000bf25270 */
[----:B--2---:R-:W-:-:S06]  /*0cb0*/  DSETP.GT.AND P0, PT, R6, R20, PT ;  /* 0x000000140600722a */ /* 0x004fcc0003f04000 */
[----:B------:R-:W-:Y:S02]  /*0cc0*/  FSEL R20, R6, R20, P0 ;  /* 0x0000001406147208 */ /* 0x000fe40000000000 */
[----:B------:R-:W-:Y:S01]  /*0cd0*/  FSEL R21, R7, R21, P0 ;  /* 0x0000001507157208 */ /* 0x000fe20000000000 */
[----:B------:R-:W-:Y:S06]  /*0ce0*/  BRA.U !UP1, `(.L_x_10) ;  /* 0x0000000109107547 */ /* 0x000fec000b800000 */
[----:B------:R-:W2:Y:S02]  /*0cf0*/  LDG.E.64 R8, desc[UR14][R8.64+0x10] ;  /* 0x0000100e08087981 */ /* 0x000ea4000c1e1b00 */
[----:B--2---:R-:W-:-:S14]  /*0d00*/  DSETP.GT.AND P0, PT, R8, R20, PT ;  /* 0x000000140800722a */ /* 0x004fdc0003f04000 */
[----:B------:R-:W-:Y:S02]  /*0d10*/  @P0 IMAD.MOV.U32 R20, RZ, RZ, R8 ;  /* 0x000000ffff140224 */ /* 0x000fe400078e0008 */
[----:B------:R-:W-:-:S07]  /*0d20*/  @P0 IMAD.MOV.U32 R21, RZ, RZ, R9 ;  /* 0x000000ffff150224 */ /* 0x000fce00078e0009 */
.L_x_10:
[----:B------:R-:W-:Y:S05]  /*0d30*/  BRA.U UP0, `(.L_x_13) ;  /* 0xfffffff500587547 */ /* 0x000fea000b83ffff */
.L_x_7:
[----:B------:R-:W0:Y:S01]  /*0d40*/  LDCU.64 UR4, c[0x0][0x3a0] ;  /* 0x00007400ff0477ac */ /* 0x000e220008000a00 */
[----:B------:R-:W1:Y:S01]  /*0d50*/  LDC.64 R4, c[0x0][0x3b0] ;  /* 0x0000ec00ff047b82 */ /* 0x000e620000000a00 */
[----:B0-----:R-:W-:-:S04]  /*0d60*/  IMAD R3, R3, UR4, R2 ;  /* 0x0000000403037c24 */ /* 0x001fc8000f8e0202 */
[----:B------:R-:W-:-:S04]  /*0d70*/  IMAD R3, R3, UR5, R0 ;  /* 0x0000000503037c24 */ /* 0x000fc8000f8e0200 */
[----:B-1----:R-:W-:-:S05]  /*0d80*/  IMAD.WIDE R2, R3, 0x8, R4 ;  /* 0x0000000803027825 */ /* 0x002fca00078e0204 */
[----:B-----5:R-:W-:Y:S01]  /*0d90*/  STG.E.64 desc[UR14][R2.64], R20 ;  /* 0x0000001402007986 */ /* 0x020fe2000c101b0e */
[----:B------:R-:W-:Y:S05]  /*0da0*/  EXIT ;  /* 0x000000000000794d */ /* 0x000fea0003800000 */
.L_x_14:
        /* <DEDUP_REMOVED lines=13> */
.L_x_24:


//--------------------- .text._Z18convolution_kerneliiiPdiiiS_S_iiiiS_ --------------------------
	.section	.text._Z18convolution_kerneliiiPdiiiS_S_iiiiS_,"ax",@progbits
	.align	128
        .global         _Z18convolution_kerneliiiPdiiiS_S_iiiiS_
        .type           _Z18convolution_kerneliiiPdiiiS_S_iiiiS_,@function
        .size           _Z18convolution_kerneliiiPdiiiS_S_iiiiS_,(.L_x_25 - _Z18convolution_kerneliiiPdiiiS_S_iiiiS_)
        .other          _Z18convolution_kerneliiiPdiiiS_S_iiiiS_,@"STO_CUDA_ENTRY STV_DEFAULT"
_Z18convolution_kerneliiiPdiiiS_S_iiiiS_:
.text._Z18convolution_kerneliiiPdiiiS_S_iiiiS_:
        /* <DEDUP_REMOVED lines=15> */
[----:B----4-:R-:W-:Y:S01]  /*00f0*/  ISETP.GE.OR P0, PT, R2, UR7, P0 ;  /* 0x0000000702007c0c */ /* 0x010fe20008706670 */
[----:B---3--:R-:W-:-:S05]  /*0100*/  IMAD R3, R4, UR6, R7 ;  /* 0x0000000604037c24 */ /* 0x008fca000f8e0207 */
[----:B------:R-:W-:-:S13]  /*0110*/  ISETP.GE.OR P0, PT, R3, UR9, P0 ;  /* 0x0000000903007c0c */ /* 0x000fda0008706670 */
[----:B------:R-:W-:Y:S05]  /*0120*/  @P0 EXIT ;  /* 0x000000000000094d */ /* 0x000fea0003800000 */
[----:B------:R-:W0:Y:S01]  /*0130*/  LDCU UR4, c[0x0][0x3a0] ;  /* 0x00007400ff0477ac */ /* 0x000e220008000800 */
[----:B------:R-:W-:Y:S01]  /*0140*/  CS2R R20, SRZ ;  /* 0x0000000000147805 */ /* 0x000fe2000001ff00 */
[----:B------:R-:W1:Y:S01]  /*0150*/  LDCU.64 UR10, c[0x0][0x358] ;  /* 0x00006b00ff0a77ac */ /* 0x000e620008000a00 */
[----:B0-----:R-:W-:-:S09]  /*0160*/  UISETP.GE.AND UP0, UPT, UR4, 0x1, UPT ;  /* 0x000000010400788c */ /* 0x001fd2000bf06270 */
[----:B-1----:R-:W-:Y:S05]  /*0170*/  BRA.U !UP0, `(.L_x_15) ;  /* 0x0000000908307547 */ /* 0x002fea000b800000 */
[----:B------:R-:W0:Y:S02]  /*0180*/  LDC.64 R8, c[0x0][0x398] ;  /* 0x0000e600ff087b82 */ /* 0x000e240000000a00 */
[----:B0-----:R-:W-:-:S04]  /*0190*/  VIMNMX R4, PT, PT, R8, R9, PT ;  /* 0x0000000908047248 */ /* 0x001fc80003fe0100 */
[----:B------:R-:W-:-:S13]  /*01a0*/  ISETP.GE.AND P0, PT, R4, 0x1, PT ;  /* 0x000000010400780c */ /* 0x000fda0003f06270 */
[----:B------:R-:W-:Y:S05]  /*01b0*/  @!P0 BRA `(.L_x_15) ;  /* 0x0000000800208947 */ /* 0x000fea0003800000 */
[----:B------:R-:W0:Y:S01]  /*01c0*/  LDCU.64 UR8, c[0x0][0x3a8] ;  /* 0x00007500ff0877ac */ /* 0x000e220008000a00 */
[----:B------:R-:W-:Y:S01]  /*01d0*/  IMAD R4, R3, R8, RZ ;  /* 0x0000000803047224 */ /* 0x000fe200078e02ff */
[C---:B------:R-:W-:Y:S02]  /*01e0*/  LOP3.LUT R6, R9.reuse, 0x7ffffff8, RZ, 0xc0, !PT ;  /* 0x7ffffff809067812 */ /* 0x040fe400078ec0ff */
[----:B------:R-:W-:Y:S01]  /*01f0*/  CS2R R20, SRZ ;  /* 0x0000000000147805 */ /* 0x000fe2000001ff00 */
[----:B------:R-:W1:Y:S01]  /*0200*/  LDCU.64 UR6, c[0x0][0x390] ;  /* 0x00007200ff0677ac */ /* 0x000e620008000a00 */
[C---:B------:R-:W-:Y:S01]  /*0210*/  LOP3.LUT R5, R9.reuse, 0x7, RZ, 0xc0, !PT ;  /* 0x0000000709057812 */ /* 0x040fe200078ec0ff */
[----:B------:R-:W-:Y:S01]  /*0220*/  IMAD R7, R4, R9, RZ ;  /* 0x0000000904077224 */ /* 0x000fe200078e02ff */
[----:B------:R-:W-:Y:S01]  /*0230*/  LOP3.LUT R8, R9, 0x3, RZ, 0xc0, !PT ;  /* 0x0000000309087812 */ /* 0x000fe200078ec0ff */
[----:B------:R-:W-:Y:S01]  /*0240*/  HFMA2 R9, -RZ, RZ, 0, 0 ;  /* 0x00000000ff097431 */ /* 0x000fe200000001ff */
[----:B------:R-:W-:Y:S01]  /*0250*/  IADD3 R22, PT, PT, -R6, RZ, RZ ;  /* 0x000000ff06167210 */ /* 0x000fe20007ffe1ff */
[----:B------:R-:W-:Y:S01]  /*0260*/  UMOV UR4, URZ ;  /* 0x000000ff00047c82 */ /* 0x000fe20008000000 */
[----:B0-----:R-:W-:-:S02]  /*0270*/  UIADD3 UR8, UP0, UPT, UR8, 0x20, URZ ;  /* 0x0000002008087890 */ /* 0x001fc4000ff1e0ff */
[----:B-1----:R-:W-:Y:S02]  /*0280*/  UIADD3 UR6, UP1, UPT, UR6, 0x20, URZ ;  /* 0x0000002006067890 */ /* 0x002fe4000ff3e0ff */
[----:B------:R-:W-:Y:S02]  /*0290*/  UIADD3.X UR9, UPT, UPT, URZ, UR9, URZ, UP0, !UPT ;  /* 0x00000009ff097290 */ /* 0x000fe400087fe4ff */
[----:B------:R-:W-:-:S12]  /*02a0*/  UIADD3.X UR7, UPT, UPT, URZ, UR7, URZ, UP1, !UPT ;  /* 0x00000007ff077290 */ /* 0x000fd80008ffe4ff */
.L_x_21:
[----:B------:R-:W0:Y:S01]  /*02b0*/  LDC R23, c[0x0][0x380] ;  /* 0x0000e000ff177b82 */ /* 0x000e220000000800 */
[----:B------:R-:W1:Y:S01]  /*02c0*/  LDCU UR5, c[0x0][0x3a0] ;  /* 0x00007400ff0577ac */ /* 0x000e620008000800 */
[----:B------:R-:W-:Y:S02]  /*02d0*/  IMAD.MOV.U32 R24, RZ, RZ, R9 ;  /* 0x000000ffff187224 */ /* 0x000fe400078e0009 */
[----:B0-----:R-:W-:Y:S01]  /*02e0*/  IMAD R23, R23, UR4, R2 ;  /* 0x0000000417177c24 */ /* 0x001fe2000f8e0202 */
[----:B------:R-:W-:-:S04]  /*02f0*/  UIADD3 UR4, UPT, UPT, UR4, 0x1, URZ ;  /* 0x0000000104047890 */ /* 0x000fc8000fffe0ff */
[----:B-1----:R-:W-:-:S03]  /*0300*/  UISETP.NE.AND UP1, UPT, UR4, UR5, UPT ;  /* 0x000000050400728c */ /* 0x002fc6000bf25270 */
[----:B------:R-:W-:-:S08]  /*0310*/  UMOV UR5, URZ ;  /* 0x000000ff00057c82 */ /* 0x000fd00008000000 */
.L_x_20:
[----:B------:R-:W0:Y:S01]  /*0320*/  LDCU.64 UR14, c[0x0][0x398] ;  /* 0x00007300ff0e77ac */ /* 0x000e220008000a00 */
[----:B------:R-:W-:Y:S01]  /*0330*/  IADD3 R11, PT, PT, R23, UR5, RZ ;  /* 0x00000005170b7c10 */ /* 0x000fe2000fffe0ff */
[----:B------:R-:W-:Y:S02]  /*0340*/  HFMA2 R25, -RZ, RZ, 0, 0 ;  /* 0x00000000ff197431 */ /* 0x000fe400000001ff */
[----:B------:R-:W-:Y:S01]  /*0350*/  IMAD.MOV.U32 R4, RZ, RZ, R24 ;  /* 0x000000ffff047224 */ /* 0x000fe200078e0018 */
[----:B------:R-:W1:Y:S01]  /*0360*/  LDCU UR12, c[0x0][0x384] ;  /* 0x00007080ff0c77ac */ /* 0x000e620008000800 */
[----:B------:R-:W-:Y:S02]  /*0370*/  UIADD3 UR5, UPT, UPT, UR5, 0x1, URZ ;  /* 0x0000000105057890 */ /* 0x000fe4000fffe0ff */
[----:B0-----:R-:W-:Y:S02]  /*0380*/  UISETP.GE.U32.AND UP0, UPT, UR15, 0x8, UPT ;  /* 0x000000080f00788c */ /* 0x001fe4000bf06070 */
[----:B------:R-:W-:Y:S01]  /*0390*/  UISETP.NE.AND UP2, UPT, UR5, UR14, UPT ;  /* 0x0000000e0500728c */ /* 0x000fe2000bf45270 */
[----:B-1----:R-:W-:-:S06]  /*03a0*/  IMAD R26, R11, UR12, R0 ;  /* 0x0000000c0b1a7c24 */ /* 0x002fcc000f8e0200 */
[----:B------:R-:W-:Y:S05]  /*03b0*/  BRA.U !UP0, `(.L_x_16) ;  /* 0x0000000108a87547 */ /* 0x000fea000b800000 */
[----:B------:R-:W0:Y:S01]  /*03c0*/  LDCU UR12, c[0x0][0x3a0] ;  /* 0x00007400ff0c77ac */ /* 0x000e220008000800 */
[----:B------:R-:W-:Y:S01]  /*03d0*/  MOV R27, R26 ;  /* 0x0000001a001b7202 */ /* 0x000fe20000000f00 */
[--C-:B------:R-:W-:Y:S01]  /*03e0*/  IMAD.MOV.U32 R4, RZ, RZ, R24.reuse ;  /* 0x000000ffff047224 */ /* 0x100fe200078e0018 */
[----:B------:R-:W-:Y:S01]  /*03f0*/  MOV R28, R22 ;  /* 0x00000016001c7202 */ /* 0x000fe20000000f00 */
[----:B0-----:R-:W-:-:S07]  /*0400*/  IMAD R25, R7, UR12, R24 ;  /* 0x0000000c07197c24 */ /* 0x001fce000f8e0218 */
.L_x_17:
[----:B------:R-:W-:Y:S01]  /*0410*/  MOV R18, UR8 ;  /* 0x0000000800127c02 */ /* 0x000fe20008000f00 */
[----:B------:R-:W-:Y:S01]  /*0420*/  IMAD.U32 R10, RZ, RZ, UR6 ;  /* 0x00000006ff0a7e24 */ /* 0x000fe2000f8e00ff */
[----:B------:R-:W-:Y:S02]  /*0430*/  MOV R19, UR9 ;  /* 0x0000000900137c02 */ /* 0x000fe40008000f00 */
[----:B------:R-:W-:Y:S01]  /*0440*/  MOV R11, UR7 ;  /* 0x00000007000b7c02 */ /* 0x000fe20008000f00 */
[----:B------:R-:W-:-:S04]  /*0450*/  IMAD.WIDE R18, R25, 0x8, R18 ;  /* 0x0000000819127825 */ /* 0x000fc800078e0212 */
[----:B------:R-:W-:Y:S01]  /*0460*/  IMAD.WIDE R10, R27, 0x8, R10 ;  /* 0x000000081b0a7825 */ /* 0x000fe200078e020a */
[----:B------:R-:W2:Y:S04]  /*0470*/  LDG.E.64 R14, desc[UR10][R18.64+-0x20] ;  /* 0xffffe00a120e7981 */ /* 0x000ea8000c1e1b00 */
[----:B------:R-:W2:Y:S04]  /*0480*/  LDG.E.64 R12, desc[UR10][R10.64+-0x20] ;  /* 0xffffe00a0a0c7981 */ /* 0x000ea8000c1e1b00 */
[----:B------:R-:W3:Y:S01]  /*0490*/  LDG.E.64 R16, desc[UR10][R18.64+-0x18] ;  /* 0xffffe80a12107981 */ /* 0x000ee2000c1e1b00 */
[----:B--2---:R-:W-:-:S03]  /*04a0*/  DFMA R14, R12, R14, R20 ;  /* 0x0000000e0c0e722b */ /* 0x004fc60000000014 */
[----:B------:R-:W3:Y:S04]  /*04b0*/  LDG.E.64 R12, desc[UR10][R10.64+-0x18] ;  /* 0xffffe80a0a0c7981 */ /* 0x000ee8000c1e1b00 */
[----:B------:R-:W2:Y:S01]  /*04c0*/  LDG.E.64 R20, desc[UR10][R18.64+0x18] ;  /* 0x0000180a12147981 */ /* 0x000ea2000c1e1b00 */
[----:B---3--:R-:W-:-:S03]  /*04d0*/  DFMA R16, R12, R16, R14 ;  /* 0x000000100c10722b */ /* 0x008fc6000000000e */
[----:B------:R-:W3:Y:S04]  /*04e0*/  LDG.E.64 R12, desc[UR10][R10.64+-0x10] ;  /* 0xfffff00a0a0c7981 */ /* 0x000ee8000c1e1b00 */
[----:B------:R-:W3:Y:S02]  /*04f0*/  LDG.E.64 R14, desc[UR10][R18.64+-0x10] ;  /* 0xfffff00a120e7981 */ /* 0x000ee4000c1e1b00 */
[----:B---3--:R-:W-:Y:S02]  /*0500*/  DFMA R14, R12, R14, R16 ;  /* 0x0000000e0c0e722b */ /* 0x008fe40000000010 */
[----:B------:R-:W3:Y:S04]  /*0510*/  LDG.E.64 R12, desc[UR10][R10.64+-0x8] ;  /* 0xfffff80a0a0c7981 */ /* 0x000ee8000c1e1b00 */
[----:B------:R-:W3:Y:S02]  /*0520*/  LDG.E.64 R16, desc[UR10][R18.64+-0x8] ;  /* 0xfffff80a12107981 */ /* 0x000ee4000c1e1b00 */
[----:B---3--:R-:W-:-:S02]  /*0530*/  DFMA R16, R12, R16, R14 ;  /* 0x000000100c10722b */ /* 0x008fc4000000000e */
[----:B------:R-:W3:Y:S04]  /*0540*/  LDG.E.64 R12, desc[UR10][R10.64] ;  /* 0x0000000a0a0c7981 */ /* 0x000ee8000c1e1b00 */
[----:B------:R-:W3:Y:S02]  /*0550*/  LDG.E.64 R14, desc[UR10][R18.64] ;  /* 0x0000000a120e7981 */ /* 0x000ee4000c1e1b00 */
[----:B---3--:R-:W-:Y:S02]  /*0560*/  DFMA R14, R12, R14, R16 ;  /* 0x0000000e0c0e722b */ /* 0x008fe40000000010 */
[----:B------:R-:W3:Y:S04]  /*0570*/  LDG.E.64 R12, desc[UR10][R10.64+0x8] ;  /* 0x0000080a0a0c7981 */ /* 0x000ee8000c1e1b00 */
[----:B------:R-:W3:Y:S01]  /*0580*/  LDG.E.64 R16, desc[UR10][R18.64+0x8] ;  /* 0x0000080a12107981 */ /* 0x000ee2000c1e1b00 */
[----:B------:R-:W-:Y:S01]  /*0590*/  IADD3 R28, PT, PT, R28, 0x8, RZ ;  /* 0x000000081c1c7810 */ /* 0x000fe20007ffe0ff */
[----:B---3--:R-:W-:-:S02]  /*05a0*/  DFMA R16, R12, R16, R14 ;  /* 0x000000100c10722b */ /* 0x008fc4000000000e */
[----:B------:R-:W3:Y:S04]  /*05b0*/  LDG.E.64 R12, desc[UR10][R10.64+0x10] ;  /* 0x0000100a0a0c7981 */ /* 0x000ee8000c1e1b00 */
[----:B------:R-:W3:Y:S04]  /*05c0*/  LDG.E.64 R14, desc[UR10][R18.64+0x10] ;  /* 0x0000100a120e7981 */ /* 0x000ee8000c1e1b00 */
[----:B------:R-:W2:Y:S01]  /*05d0*/  LDG.E.64 R10, desc[UR10][R10.64+0x18] ;  /* 0x0000180a0a0a7981 */ /* 0x000ea2000c1e1b00 */
[----:B------:R-:W-:Y:S01]  /*05e0*/  ISETP.NE.AND P0, PT, R28, RZ, PT ;  /* 0x000000ff1c00720c */ /* 0x000fe20003f05270 */
[----:B------:R-:W-:Y:S01]  /*05f0*/  VIADD R4, R4, 0x8 ;  /* 0x0000000804047836 */ /* 0x000fe20000000000 */
[----:B------:R-:W-:-:S02]  /*0600*/  IADD3 R25, PT, PT, R25, 0x8, RZ ;  /* 0x0000000819197810 */ /* 0x000fc40007ffe0ff */
[----:B------:R-:W-:Y:S01]  /*0610*/  IADD3 R27, PT, PT, R27, 0x8, RZ ;  /* 0x000000081b1b7810 */ /* 0x000fe20007ffe0ff */
[----:B---3--:R-:W-:-:S08]  /*0620*/  DFMA R12, R12, R14, R16 ;  /* 0x0000000e0c0c722b */ /* 0x008fd00000000010 */
[----:B--2---:R-:W-:Y:S01]  /*0630*/  DFMA R20, R10, R20, R12 ;  /* 0x000000140a14722b */ /* 0x004fe2000000000c */
[----:B------:R-:W-:Y:S10]  /*0640*/  @P0 BRA `(.L_x_17) ;  /* 0xfffffffc00700947 */ /* 0x000ff4000383ffff */
[----:B------:R-:W-:-:S07]  /*0650*/  IMAD.MOV.U32 R25, RZ, RZ, R6 ;  /* 0x000000ffff197224 */ /* 0x000fce00078e0006 */
.L_x_16:
[----:B------:R-:W-:-:S13]  /*0660*/  ISETP.NE.AND P0, PT, R5, RZ, PT ;  /* 0x000000ff0500720c */ /* 0x000fda0003f05270 */
[----:B------:R-:W-:Y:S05]  /*0670*/  @!P0 BRA `(.L_x_18) ;  /* 0x0000000000d88947 */ /* 0x000fea0003800000 */
[----:B------:R-:W-:Y:S02]  /*0680*/  IADD3 R10, PT, PT, R5, -0x1, RZ ;  /* 0xffffffff050a7810 */ /* 0x000fe40007ffe0ff */
[----:B------:R-:W-:Y:S02]  /*0690*/  ISETP.NE.AND P1, PT, R8, RZ, PT ;  /* 0x000000ff0800720c */ /* 0x000fe40003f25270 */
[----:B------:R-:W-:-:S13]  /*06a0*/  ISETP.GE.U32.AND P0, PT, R10, 0x3, PT ;  /* 0x000000030a00780c */ /* 0x000fda0003f06070 */
[----:B------:R-:W-:Y:S05]  /*06b0*/  @!P0 BRA `(.L_x_19) ;  /* 0x0000000000548947 */ /* 0x000fea0003800000 */
[----:B------:R-:W0:Y:S01]  /*06c0*/  LDC.64 R28, c[0x0][0x390] ;  /* 0x0000e400ff1c7b82 */ /* 0x000e220000000a00 */
[----:B------:R-:W1:Y:S01]  /*06d0*/  LDCU UR12, c[0x0][0x3a0] ;  /* 0x00007400ff0c77ac */ /* 0x000e620008000800 */
[----:B------:R-:W-:-:S06]  /*06e0*/  IADD3 R11, PT, PT, R26, R25, RZ ;  /* 0x000000191a0b7210 */ /* 0x000fcc0007ffe0ff */
[----:B------:R-:W2:Y:S01]  /*06f0*/  LDC.64 R16, c[0x0][0x3a8] ;  /* 0x0000ea00ff107b82 */ /* 0x000ea20000000a00 */
[----:B-1----:R-:W-:Y:S02]  /*0700*/  IMAD R13, R7, UR12, R4 ;  /* 0x0000000c070d7c24 */ /* 0x002fe4000f8e0204 */
[----:B0-----:R-:W-:-:S05]  /*0710*/  IMAD.WIDE R28, R11, 0x8, R28 ;  /* 0x000000080b1c7825 */ /* 0x001fca00078e021c */
[----:B------:R-:W3:Y:S01]  /*0720*/  LDG.E.64 R18, desc[UR10][R28.64] ;  /* 0x0000000a1c127981 */ /* 0x000ee2000c1e1b00 */
[----:B--2---:R-:W-:-:S03]  /*0730*/  IMAD.WIDE R16, R13, 0x8, R16 ;  /* 0x000000080d107825 */ /* 0x004fc600078e0210 */
[----:B------:R-:W2:Y:S04]  /*0740*/  LDG.E.64 R12, desc[UR10][R28.64+0x8] ;  /* 0x0000080a1c0c7981 */ /* 0x000ea8000c1e1b00 */
[----:B------:R-:W3:Y:S04]  /*0750*/  LDG.E.64 R14, desc[UR10][R16.64] ;  /* 0x0000000a100e7981 */ /* 0x000ee8000c1e1b00 */
[----:B------:R-:W2:Y:S01]  /*0760*/  LDG.E.64 R10, desc[UR10][R16.64+0x8] ;  /* 0x0000080a100a7981 */ /* 0x000ea2000c1e1b00 */
[----:B---3--:R-:W-:-:S03]  /*0770*/  DFMA R14, R18, R14, R20 ;  /* 0x0000000e120e722b */ /* 0x008fc60000000014 */
[----:B------:R-:W3:Y:S04]  /*0780*/  LDG.E.64 R20, desc[UR10][R28.64+0x18] ;  /* 0x0000180a1c147981 */ /* 0x000ee8000c1e1b00 */
[----:B------:R-:W3:Y:S01]  /*0790*/  LDG.E.64 R18, desc[UR10][R16.64+0x18] ;  /* 0x0000180a10127981 */ /* 0x000ee2000c1e1b00 */
[----:B--2---:R-:W-:-:S03]  /*07a0*/  DFMA R14, R12, R10, R14 ;  /* 0x0000000a0c0e722b */ /* 0x004fc6000000000e */
[----:B------:R-:W2:Y:S04]  /*07b0*/  LDG.E.64 R12, desc[UR10][R28.64+0x10] ;  /* 0x0000100a1c0c7981 */ /* 0x000ea8000c1e1b00 */
[----:B------:R-:W2:Y:S01]  /*07c0*/  LDG.E.64 R10, desc[UR10][R16.64+0x10] ;  /* 0x0000100a100a7981 */ /* 0x000ea2000c1e1b00 */
[----:B------:R-:W-:Y:S01]  /*07d0*/  VIADD R25, R25, 0x4 ;  /* 0x0000000419197836 */ /* 0x000fe20000000000 */
[----:B------:R-:W-:Y:S01]  /*07e0*/  IADD3 R4, PT, PT, R4, 0x4, RZ ;  /* 0x0000000404047810 */ /* 0x000fe20007ffe0ff */
[----:B--2---:R-:W-:-:S08]  /*07f0*/  DFMA R10, R12, R10, R14 ;  /* 0x0000000a0c0a722b */ /* 0x004fd0000000000e */
[----:B---3--:R-:W-:-:S11]  /*0800*/  DFMA R20, R20, R18, R10 ;  /* 0x000000121414722b */ /* 0x008fd6000000000a */
.L_x_19:
[----:B------:R-:W-:Y:S05]  /*0810*/  @!P1 BRA `(.L_x_18) ;  /* 0x0000000000709947 */ /* 0x000fea0003800000 */
[----:B------:R-:W0:Y:S01]  /*0820*/  LDC R10, c[0x0][0x39c] ;  /* 0x0000e700ff0a7b82 */ /* 0x000e220000000800 */
[----:B------:R-:W-:-:S13]  /*0830*/  ISETP.NE.AND P0, PT, R8, 0x1, PT ;  /* 0x000000010800780c */ /* 0x000fda0003f05270 */
[----:B------:R-:W1:Y:S01]  /*0840*/  @P0 LDC R19, c[0x0][0x3a0] ;  /* 0x0000e800ff130b82 */ /* 0x000e620000000800 */
[----:B------:R-:W-:Y:S01]  /*0850*/  @P0 IADD3 R27, PT, PT, R26, R25, RZ ;  /* 0x000000191a1b0210 */ /* 0x000fe20007ffe0ff */
[----:B------:R-:W-:-:S06]  /*0860*/  @P0 VIADD R25, R25, 0x2 ;  /* 0x0000000219190836 */ /* 0x000fcc0000000000 */
[----:B------:R-:W2:Y:S01]  /*0870*/  @P0 LDC.64 R14, c[0x0][0x390] ;  /* 0x0000e400ff0e0b82 */ /* 0x000ea20000000a00 */
[----:B0-----:R-:W-:-:S07]  /*0880*/  LOP3.LUT P1, RZ, R10, 0x1, RZ, 0xc0, !PT ;  /* 0x000000010aff7812 */ /* 0x001fce000782c0ff */
[----:B------:R-:W0:Y:S06]  /*0890*/  @P0 LDC.64 R12, c[0x0][0x3a8] ;  /* 0x0000ea00ff0c0b82 */ /* 0x000e2c0000000a00 */
[----:B------:R-:W-:Y:S02]  /*08a0*/  @P1 IADD3 R25, PT, PT, R26, R25, RZ ;  /* 0x000000191a191210 */ /* 0x000fe40007ffe0ff */
[----:B------:R-:W3:Y:S01]  /*08b0*/  @P1 LDC.64 R10, c[0x0][0x390] ;  /* 0x0000e400ff0a1b82 */ /* 0x000ee20000000a00 */
[----:B-1----:R-:W-:Y:S01]  /*08c0*/  @P0 IMAD R19, R7, R19, R4 ;  /* 0x0000001307130224 */ /* 0x002fe200078e0204 */
[----:B------:R-:W-:-:S06]  /*08d0*/  @P0 IADD3 R4, PT, PT, R4, 0x2, RZ ;  /* 0x0000000204040810 */ /* 0x000fcc0007ffe0ff */
[----:B------:R-:W1:Y:S01]  /*08e0*/  @P1 LDC R18, c[0x0][0x3a0] ;  /* 0x0000e800ff121b82 */ /* 0x000e620000000800 */
[----:B--2---:R-:W-:-:S05]  /*08f0*/  @P0 IMAD.WIDE R14, R27, 0x8, R14 ;  /* 0x000000081b0e0825 */ /* 0x004fca00078e020e */
[----:B------:R-:W2:Y:S02]  /*0900*/  @P0 LDG.E.64 R26, desc[UR10][R14.64] ;  /* 0x0000000a0e1a0981 */ /* 0x000ea4000c1e1b00 */
[----:B------:R-:W4:Y:S01]  /*0910*/  @P1 LDC.64 R16, c[0x0][0x3a8] ;  /* 0x0000ea00ff101b82 */ /* 0x000f220000000a00 */
[----:B0-----:R-:W-:Y:S01]  /*0920*/  @P0 IMAD.WIDE R12, R19, 0x8, R12 ;  /* 0x00000008130c0825 */ /* 0x001fe200078e020c */
[----:B------:R-:W5:Y:S03]  /*0930*/  @P0 LDG.E.64 R28, desc[UR10][R14.64+0x8] ;  /* 0x0000080a0e1c0981 */ /* 0x000f66000c1e1b00 */
[----:B---3--:R-:W-:-:S06]  /*0940*/  @P1 IMAD.WIDE R10, R25, 0x8, R10 ;  /* 0x00000008190a1825 */ /* 0x008fcc00078e020a */
[----:B------:R-:W3:Y:S01]  /*0950*/  @P1 LDG.E.64 R10, desc[UR10][R10.64] ;  /* 0x0000000a0a0a1981 */ /* 0x000ee2000c1e1b00 */
[----:B-1----:R-:W-:-:S03]  /*0960*/  @P1 IMAD R25, R7, R18, R4 ;  /* 0x0000001207191224 */ /* 0x002fc600078e0204 */
[----:B------:R-:W2:Y:S01]  /*0970*/  @P0 LDG.E.64 R18, desc[UR10][R12.64] ;  /* 0x0000000a0c120981 */ /* 0x000ea2000c1e1b00 */
[----:B----4-:R-:W-:-:S03]  /*0980*/  @P1 IMAD.WIDE R16, R25, 0x8, R16 ;  /* 0x0000000819101825 */ /* 0x010fc600078e0210 */
[----:B------:R-:W5:Y:S04]  /*0990*/  @P0 LDG.E.64 R12, desc[UR10][R12.64+0x8] ;  /* 0x0000080a0c0c0981 */ /* 0x000f68000c1e1b00 */
[----:B------:R-:W3:Y:S01]  /*09a0*/  @P1 LDG.E.64 R16, desc[UR10][R16.64] ;  /* 0x0000000a10101981 */ /* 0x000ee2000c1e1b00 */
[----:B--2---:R-:W-:-:S08]  /*09b0*/  @P0 DFMA R18, R26, R18, R20 ;  /* 0x000000121a12022b */ /* 0x004fd00000000014 */
[----:B-----5:R-:W-:-:S08]  /*09c0*/  @P0 DFMA R20, R28, R12, R18 ;  /* 0x0000000c1c14022b */ /* 0x020fd00000000012 */
[----:B---3--:R-:W-:-:S11]  /*09d0*/  @P1 DFMA R20, R10, R16, R20 ;  /* 0x000000100a14122b */ /* 0x008fd60000000014 */
.L_x_18:
[----:B------:R-:W0:Y:S02]  /*09e0*/  LDC R4, c[0x0][0x39c] ;  /* 0x0000e700ff047b82 */ /* 0x000e240000000800 */
[----:B0-----:R-:W-:Y:S01]  /*09f0*/  IADD3 R24, PT, PT, R24, R4, RZ ;  /* 0x0000000418187210 */ /* 0x001fe20007ffe0ff */
[----:B------:R-:W-:Y:S06]  /*0a00*/  BRA.U UP2, `(.L_x_20) ;  /* 0xfffffff902447547 */ /* 0x000fec000b83ffff */
[----:B------:R-:W0:Y:S02]  /*0a10*/  LDC R10, c[0x0][0x398] ;  /* 0x0000e600ff0a7b82 */ /* 0x000e240000000800 */
[----:B0-----:R-:W-:Y:S01]  /*0a20*/  IMAD R9, R10, R4, R9 ;  /* 0x000000040a097224 */ /* 0x001fe200078e0209 */
[----:B------:R-:W-:Y:S06]  /*0a30*/  BRA.U UP1, `(.L_x_21) ;  /* 0xfffffff9011c7547 */ /* 0x000fec000b83ffff */
.L_x_15:
[----:B------:R-:W0:Y:S02]  /*0a40*/  LDC.64 R4, c[0x0][0x3b0] ;  /* 0x0000ec00ff047b82 */ /* 0x000e240000000a00 */
[----:B0-----:R-:W-:-:S06]  /*0a50*/  IMAD.WIDE.U32 R4, R3, 0x8, R4 ;  /* 0x0000000803047825 */ /* 0x001fcc00078e0004 */
[----:B------:R-:W2:Y:S02]  /*0a60*/  LDG.E.64 R4, desc[UR10][R4.64] ;  /* 0x0000000a04047981 */ /* 0x000ea4000c1e1b00 */
[----:B--2---:R-:W-:-:S08]  /*0a70*/  DADD R20, R4, R20 ;  /* 0x0000000004147229 */ /* 0x004fd00000000014 */
[----:B------:R-:W-:-:S14]  /*0a80*/  DSETP.GEU.AND P0, PT, R20, RZ, PT ;  /* 0x000000ff1400722a */ /* 0x000fdc0003f0e000 */
[----:B------:R-:W0:Y:S08]  /*0a90*/  @!P0 LDC R9, c[0x0][0x3bc] ;  /* 0x0000ef00ff098b82 */ /* 0x000e300000000800 */
[----:B------:R-:W1:Y:S08]  /*0aa0*/  @!P0 LDC R8, c[0x0][0x3c0] ;  /* 0x0000f000ff088b82 */ /* 0x000e700000000800 */
[----:B------:R-:W2:Y:S01]  /*0ab0*/  @!P0 LDC.64 R6, c[0x0][0x3c8] ;  /* 0x0000f200ff068b82 */ /* 0x000ea20000000a00 */
[----:B0-----:R-:W-:-:S04]  /*0ac0*/  @!P0 IMAD R9, R3, R9, R2 ;  /* 0x0000000903098224 */ /* 0x001fc800078e0202 */
[----:B-1----:R-:W-:-:S04]  /*0ad0*/  @!P0 IMAD R9, R9, R8, R0 ;  /* 0x0000000809098224 */ /* 0x002fc800078e0200 */
[----:B--2---:R-:W-:-:S05]  /*0ae0*/  @!P0 IMAD.WIDE R6, R9, 0x8, R6 ;  /* 0x0000000809068825 */ /* 0x004fca00078e0206 */
[----:B------:R0:W-:Y:S01]  /*0af0*/  @!P0 STG.E.64 desc[UR10][R6.64], RZ ;  /* 0x000000ff06008986 */ /* 0x0001e2000c101b0a */
[----:B------:R-:W-:Y:S05]  /*0b00*/  @!P0 EXIT ;  /* 0x000000000000894d */ /* 0x000fea0003800000 */
[----:B------:R-:W1:Y:S01]  /*0b10*/  LDCU UR4, c[0x0][0x3bc] ;  /* 0x00007780ff0477ac */ /* 0x000e620008000800 */
[----:B------:R-:W2:Y:S01]  /*0b20*/  LDC.64 R4, c[0x0][0x3c8] ;  /* 0x0000f200ff047b82 */ /* 0x000ea20000000a00 */
[----:B------:R-:W3:Y:S01]  /*0b30*/  LDCU UR5, c[0x0][0x3c0] ;  /* 0x00007800ff0577ac */ /* 0x000ee20008000800 */
[----:B-1----:R-:W-:-:S04]  /*0b40*/  IMAD R3, R3, UR4, R2 ;  /* 0x0000000403037c24 */ /* 0x002fc8000f8e0202 */
[----:B---3--:R-:W-:-:S04]  /*0b50*/  IMAD R3, R3, UR5, R0 ;  /* 0x0000000503037c24 */ /* 0x008fc8000f8e0200 */
[----:B--2---:R-:W-:-:S05]  /*0b60*/  IMAD.WIDE R4, R3, 0x8, R4 ;  /* 0x0000000803047825 */ /* 0x004fca00078e0204 */
[----:B------:R-:W-:Y:S01]  /*0b70*/  STG.E.64 desc[UR10][R4.64], R20 ;  /* 0x0000001404007986 */ /* 0x000fe2000c101b0a */
[----:B------:R-:W-:Y:S05]  /*0b80*/  EXIT ;  /* 0x000000000000794d */ /* 0x000fea0003800000 */
.L_x_22:
        /* <DEDUP_REMOVED lines=15> */
.L_x_25:


//--------------------- .nv.shared.reserved.0     --------------------------
	.section	.nv.shared.reserved.0,"aw",@nobits
	.weak		__nv_reservedSMEM_offset_0_alias
	.size		__nv_reservedSMEM_offset_0_alias, 0, 64
	.other		__nv_reservedSMEM_offset_0_alias,@"STO_CUDA_RESERVED_SHARED STV_DEFAULT"
__nv_reservedSMEM_offset_0_alias:
	.zero		0
	.zero		64


//--------------------- .nv.constant0._Z12dense_kerneliiPdS_S_S_i --------------------------
	.section	.nv.constant0._Z12dense_kerneliiPdS_S_S_i,"a",@progbits
	.sectionflags	@""
	.align	4
.nv.constant0._Z12dense_kerneliiPdS_S_S_i:
	.zero		940


//--------------------- .nv.constant0._Z14maxpool_kerneliiiPdiiiiiS_ --------------------------
	.section	.nv.constant0._Z14maxpool_kerneliiiPdiiiiiS_,"a",@progbits
	.sectionflags	@""
	.align	4
.nv.constant0._Z14maxpool_kerneliiiPdiiiiiS_:
	.zero		952


//--------------------- .nv.constant0._Z18convolution_kerneliiiPdiiiS_S_iiiiS_ --------------------------
	.section	.nv.constant0._Z18convolution_kerneliiiPdiiiS_S_iiiiS_,"a",@progbits
	.sectionflags	@""
	.align	4
.nv.constant0._Z18convolution_kerneliiiPdiiiS_S_iiiiS_:
	.zero		976


//--------------------- SYMBOLS --------------------------

	.type		.nv.reservedSmem.offset0,@object
	.size		.nv.reservedSmem.offset0,0x4
